	.headerflags	@"EF_CUDA_TEXMODE_UNIFIED EF_CUDA_64BIT_ADDRESS EF_CUDA_SM80 EF_CUDA_VIRTUAL_SM(EF_CUDA_SM80)"
	.elftype	@"ET_EXEC"


//--------------------- .nv.info                  --------------------------
	.section	.nv.info,"",@"SHT_CUDA_INFO"
	.align	4


	//----- nvinfo : EIATTR_REGCOUNT
	.align		4
        /*0000*/ 	.byte	0x04, 0x2f
        /*0002*/ 	.short	(.L_1 - .L_0)
	.align		4
.L_0:
        /*0004*/ 	.word	index@(candidate6)
        /*0008*/ 	.word	0x0000007f


	//----- nvinfo : EIATTR_MAX_STACK_SIZE
	.align		4
.L_1:
        /*000c*/ 	.byte	0x04, 0x23
        /*000e*/ 	.short	(.L_3 - .L_2)
	.align		4
.L_2:
        /*0010*/ 	.word	index@(candidate6)
        /*0014*/ 	.word	0x00000000


	//----- nvinfo : EIATTR_MIN_STACK_SIZE
	.align		4
.L_3:
        /*0018*/ 	.byte	0x04, 0x12
        /*001a*/ 	.short	(.L_5 - .L_4)
	.align		4
.L_4:
        /*001c*/ 	.word	index@(candidate6)
        /*0020*/ 	.word	0x00000000


	//----- nvinfo : EIATTR_FRAME_SIZE
	.align		4
.L_5:
        /*0024*/ 	.byte	0x04, 0x11
        /*0026*/ 	.short	(.L_7 - .L_6)
	.align		4
.L_6:
        /*0028*/ 	.word	index@(candidate6)
        /*002c*/ 	.word	0x00000000
.L_7:


//--------------------- .nv.info.candidate6       --------------------------
	.section	.nv.info.candidate6,"",@"SHT_CUDA_INFO"
	.align	4


	//----- nvinfo : EIATTR_CUDA_API_VERSION
	.align		4
        /*0000*/ 	.byte	0x04, 0x37
        /*0002*/ 	.short	(.L_9 - .L_8)
.L_8:
        /*0004*/ 	.word	0x00000075


	//----- nvinfo : EIATTR_SW2861232_WAR
	.align		4
.L_9:
        /*0008*/ 	.byte	0x01, 0x35
	.zero		2


	//----- nvinfo : EIATTR_PARAM_CBANK
	.align		4
        /*000c*/ 	.byte	0x04, 0x0a
        /*000e*/ 	.short	(.L_11 - .L_10)
	.align		4
.L_10:
        /*0010*/ 	.word	index@(.nv.constant0.candidate6)
        /*0014*/ 	.short	0x0160
        /*0016*/ 	.short	0x0018


	//----- nvinfo : EIATTR_CBANK_PARAM_SIZE
	.align		4
.L_11:
        /*0018*/ 	.byte	0x03, 0x19
        /*001a*/ 	.short	0x0018


	//----- nvinfo : EIATTR_KPARAM_INFO
	.align		4
        /*001c*/ 	.byte	0x04, 0x17
        /*001e*/ 	.short	(.L_13 - .L_12)
.L_12:
        /*0020*/ 	.word	0x00000000
        /*0024*/ 	.short	0x0002
        /*0026*/ 	.short	0x0010
        /*0028*/ 	.byte	0x00, 0xf0, 0x21, 0x00


	//----- nvinfo : EIATTR_KPARAM_INFO
	.align		4
.L_13:
        /*002c*/ 	.byte	0x04, 0x17
        /*002e*/ 	.short	(.L_15 - .L_14)
.L_14:
        /*0030*/ 	.word	0x00000000
        /*0034*/ 	.short	0x0001
        /*0036*/ 	.short	0x0008
        /*0038*/ 	.byte	0x00, 0xf0, 0x21, 0x00


	//----- nvinfo : EIATTR_KPARAM_INFO
	.align		4
.L_15:
        /*003c*/ 	.byte	0x04, 0x17
        /*003e*/ 	.short	(.L_17 - .L_16)
.L_16:
        /*0040*/ 	.word	0x00000000
        /*0044*/ 	.short	0x0000
        /*0046*/ 	.short	0x0000
        /*0048*/ 	.byte	0x00, 0xf0, 0x21, 0x00


	//----- nvinfo : EIATTR_MAXREG_COUNT
	.align		4
.L_17:
        /*004c*/ 	.byte	0x03, 0x1b
        /*004e*/ 	.short	0x00ff


	//----- nvinfo : EIATTR_EXIT_INSTR_OFFSETS
	.align		4
        /*0050*/ 	.byte	0x04, 0x1c
        /*0052*/ 	.short	(.L_19 - .L_18)


	//   ....[0]....
.L_18:
        /*0054*/ 	.word	0x00005550


	//----- nvinfo : EIATTR_MAX_THREADS
	.align		4
.L_19:
        /*0058*/ 	.byte	0x04, 0x05
        /*005a*/ 	.short	(.L_21 - .L_20)
.L_20:
        /*005c*/ 	.word	0x000000c4
        /*0060*/ 	.word	0x00000001
        /*0064*/ 	.word	0x00000001


	//----- nvinfo : EIATTR_CRS_STACK_SIZE
	.align		4
.L_21:
        /*0068*/ 	.byte	0x04, 0x1e
        /*006a*/ 	.short	(.L_23 - .L_22)
.L_22:
        /*006c*/ 	.word	0x00000000
.L_23:


//--------------------- .nv.rel.action            --------------------------
	.section	.nv.rel.action,"",@"SHT_CUDA_RELOCINFO"
	.align	8
	.sectionentsize	8
        /*0000*/ 	.byte	0x4b, 0x00, 0x00, 0x00, 0x00, 0x00, 0x00, 0x00, 0x00, 0x02, 0x02, 0x08, 0x10, 0x0a, 0x2f, 0x22
        /* <DEDUP_REMOVED lines=13> */


//--------------------- .nv.constant0.candidate6  --------------------------
	.section	.nv.constant0.candidate6,"a",@progbits
	.align	4
.nv.constant0.candidate6:
	.zero		376


//--------------------- .text.candidate6          --------------------------
	.section	.text.candidate6,"ax",@progbits
	.sectionflags	@"SHF_BARRIERS=1"
	.sectioninfo	@"SHI_REGISTERS=127"
	.align	128
        .global         candidate6
        .type           candidate6,@function
        .size           candidate6,(.L_x_8 - candidate6)
        .other          candidate6,@"STO_CUDA_ENTRY STV_DEFAULT"
candidate6:
.text.candidate6:
[----:B------:R-:W-:-:S02]  /*0000*/  MOV R1, c[0x0][0x28] ;  /* 0x00000a0000017a02 */ /* 0x000fc40000000f00 */
[----:B------:R-:W0:Y:S01]  /*0010*/  S2R R3, SR_TID.X ;  /* 0x0000000000037919 */ /* 0x000e220000002100 */
[----:B------:R-:W-:Y:S01]  /*0020*/  HFMA2.MMA R104, -RZ, RZ, 0, 0 ;  /* 0x00000000ff687435 */ /* 0x000fe200000001ff */
[----:B------:R-:W-:Y:S01]  /*0030*/  IMAD.MOV.U32 R112, RZ, RZ, RZ ;  /* 0x000000ffff707224 */ /* 0x000fe200078e00ff */
[----:B------:R-:W-:Y:S01]  /*0040*/  MOV R6, RZ ;  /* 0x000000ff00067202 */ /* 0x000fe20000000f00 */
[----:B------:R-:W-:Y:S01]  /*0050*/  IMAD.MOV.U32 R108, RZ, RZ, RZ ;  /* 0x000000ffff6c7224 */ /* 0x000fe200078e00ff */
[----:B------:R-:W-:Y:S01]  /*0060*/  HFMA2.MMA R18, -RZ, RZ, 0, 0 ;  /* 0x00000000ff127435 */ /* 0x000fe200000001ff */
[----:B------:R-:W-:Y:S01]  /*0070*/  IMAD.MOV.U32 R14, RZ, RZ, RZ ;  /* 0x000000ffff0e7224 */ /* 0x000fe200078e00ff */
[----:B------:R-:W-:Y:S01]  /*0080*/  MOV R20, RZ ;  /* 0x000000ff00147202 */ /* 0x000fe20000000f00 */
[----:B------:R-:W-:Y:S01]  /*0090*/  IMAD.MOV.U32 R12, RZ, RZ, RZ ;  /* 0x000000ffff0c7224 */ /* 0x000fe200078e00ff */
[----:B------:R-:W-:Y:S01]  /*00a0*/  HFMA2.MMA R56, -RZ, RZ, 0, 0 ;  /* 0x00000000ff387435 */ /* 0x000fe200000001ff */
[----:B------:R-:W-:Y:S01]  /*00b0*/  IMAD.MOV.U32 R24, RZ, RZ, RZ ;  /* 0x000000ffff187224 */ /* 0x000fe200078e00ff */
[----:B------:R-:W-:Y:S01]  /*00c0*/  HFMA2.MMA R58, -RZ, RZ, 0, 0 ;  /* 0x00000000ff3a7435 */ /* 0x000fe200000001ff */
[----:B------:R-:W-:Y:S01]  /*00d0*/  IMAD.MOV.U32 R8, RZ, RZ, RZ ;  /* 0x000000ffff087224 */ /* 0x000fe200078e00ff */
[----:B------:R-:W-:Y:S01]  /*00e0*/  MOV R16, RZ ;  /* 0x000000ff00107202 */ /* 0x000fe20000000f00 */
[----:B------:R-:W-:Y:S01]  /*00f0*/  IMAD.MOV.U32 R28, RZ, RZ, RZ ;  /* 0x000000ffff1c7224 */ /* 0x000fe200078e00ff */
[----:B------:R-:W-:Y:S01]  /*0100*/  MOV R70, RZ ;  /* 0x000000ff00467202 */ /* 0x000fe20000000f00 */
[----:B------:R-:W-:Y:S01]  /*0110*/  IMAD.MOV.U32 R66, RZ, RZ, RZ ;  /* 0x000000ffff427224 */ /* 0x000fe200078e00ff */
[----:B------:R-:W-:Y:S01]  /*0120*/  MOV R60, RZ ;  /* 0x000000ff003c7202 */ /* 0x000fe20000000f00 */
[----:B------:R-:W-:Y:S01]  /*0130*/  IMAD.MOV.U32 R40, RZ, RZ, RZ ;  /* 0x000000ffff287224 */ /* 0x000fe200078e00ff */
[----:B------:R-:W-:Y:S01]  /*0140*/  HFMA2.MMA R38, -RZ, RZ, 0, 0 ;  /* 0x00000000ff267435 */ /* 0x000fe200000001ff */
[----:B------:R-:W-:Y:S01]  /*0150*/  MOV R102, RZ ;  /* 0x000000ff00667202 */ /* 0x000fe20000000f00 */
[----:B------:R-:W-:Y:S01]  /*0160*/  IMAD.MOV.U32 R4, RZ, RZ, RZ ;  /* 0x000000ffff047224 */ /* 0x000fe200078e00ff */
[----:B------:R-:W-:Y:S01]  /*0170*/  HFMA2.MMA R98, -RZ, RZ, 0, 0 ;  /* 0x00000000ff627435 */ /* 0x000fe200000001ff */
[----:B------:R-:W-:Y:S01]  /*0180*/  IMAD.MOV.U32 R62, RZ, RZ, RZ ;  /* 0x000000ffff3e7224 */ /* 0x000fe200078e00ff */
[C---:B0-----:R-:W-:Y:S01]  /*0190*/  IADD3 R113, R3.reuse, 0x86c, RZ ;  /* 0x0000086c03717810 */ /* 0x041fe20007ffe0ff */
[----:B------:R-:W-:Y:S01]  /*01a0*/  IMAD.MOV.U32 R64, RZ, RZ, RZ ;  /* 0x000000ffff407224 */ /* 0x000fe200078e00ff */
[C---:B------:R-:W-:Y:S01]  /*01b0*/  IADD3 R7, R3.reuse, 0x13e8, RZ ;  /* 0x000013e803077810 */ /* 0x040fe20007ffe0ff */
[----:B------:R-:W-:Y:S01]  /*01c0*/  HFMA2.MMA R110, -RZ, RZ, 0, 0 ;  /* 0x00000000ff6e7435 */ /* 0x000fe200000001ff */
[----:B------:R-:W-:Y:S01]  /*01d0*/  IADD3 R105, R3, 0x1a08, RZ ;  /* 0x00001a0803697810 */ /* 0x000fe20007ffe0ff */
[----:B------:R-:W-:Y:S01]  /*01e0*/  IMAD.HI R112, R113, -0x77777777, R112 ;  /* 0x8888888971707827 */ /* 0x000fe200078e0270 */
        /* <DEDUP_REMOVED lines=21> */
[----:B------:R-:W-:Y:S01]  /*0340*/  ULDC.64 UR6, c[0x0][0x118] ;  /* 0x0000460000067ab9 */ /* 0x000fe20000000a00 */
[----:B------:R-:W-:Y:S01]  /*0350*/  IADD3 R67, R3, 0x4, RZ ;  /* 0x0000000403437810 */ /* 0x000fe20007ffe0ff */
[----:B------:R-:W-:Y:S01]  /*0360*/  IMAD.HI R14, R15, -0x77777777, R14 ;  /* 0x888888890f0e7827 */ /* 0x000fe200078e020e */
[----:B------:R-:W-:-:S02]  /*0370*/  IADD3 R17, R3, 0xd04, RZ ;  /* 0x00000d0403117810 */ /* 0x000fc40007ffe0ff */
[----:B------:R-:W-:Y:S01]  /*0380*/  IADD3 R57, R3, 0x10, RZ ;  /* 0x0000001003397810 */ /* 0x000fe20007ffe0ff */
[----:B------:R-:W-:Y:S01]  /*0390*/  IMAD.HI R26, R7, -0x77777777, R6 ;  /* 0x88888889071a7827 */ /* 0x000fe200078e0206 */
[C---:B------:R-:W-:Y:S02]  /*03a0*/  IADD3 R7, R3.reuse, 0xdc8, RZ ;  /* 0x00000dc803077810 */ /* 0x040fe40007ffe0ff */
[----:B------:R-:W-:Y:S01]  /*03b0*/  IADD3 R2, R3, 0x34, RZ ;  /* 0x0000003403027810 */ /* 0x000fe20007ffe0ff */
[----:B------:R-:W-:Y:S01]  /*03c0*/  IMAD.HI R15, R13, -0x77777777, R12 ;  /* 0x888888890d0f7827 */ /* 0x000fe200078e020c */
[C---:B------:R-:W-:Y:S02]  /*03d0*/  IADD3 R13, R3.reuse, 0x55c, RZ ;  /* 0x0000055c030d7810 */ /* 0x040fe40007ffe0ff */
        /* <DEDUP_REMOVED lines=8> */
[----:B------:R-:W-:Y:S02]  /*0460*/  SHF.R.S32.HI R6, RZ, 0x1, R3 ;  /* 0x00000001ff067819 */ /* 0x000fe40000011403 */
        /* <DEDUP_REMOVED lines=12> */
[----:B------:R-:W-:Y:S01]  /*0530*/  MOV R86, RZ ;  /* 0x000000ff00567202 */ /* 0x000fe20000000f00 */
[----:B------:R-:W-:Y:S01]  /*0540*/  IMAD.HI R12, R21, -0x77777777, R20 ;  /* 0x88888889150c7827 */ /* 0x000fe200078e0214 */
[----:B------:R-:W-:Y:S02]  /*0550*/  IADD3 R20, R3, 0x68, RZ ;  /* 0x0000006803147810 */ /* 0x000fe40007ffe0ff */
[C---:B------:R-:W-:Y:S01]  /*0560*/  IADD3 R33, R6.reuse, 0x98, RZ ;  /* 0x0000009806217810 */ /* 0x040fe20007ffe0ff */
[----:B------:R-:W-:Y:S01]  /*0570*/  IMAD.HI R9, R19, -0x77777777, R18 ;  /* 0x8888888913097827 */ /* 0x000fe200078e0212 */
[----:B------:R-:W-:Y:S02]  /*0580*/  IADD3 R19, R3, 0x620, RZ ;  /* 0x0000062003137810 */ /* 0x000fe40007ffe0ff */
[----:B------:R-:W-:Y:S01]  /*0590*/  IADD3 R99, R6, 0xca, RZ ;  /* 0x000000ca06637810 */ /* 0x000fe20007ffe0ff */
[----:B------:R-:W-:Y:S01]  /*05a0*/  IMAD.HI R78, R67, -0x77777777, R66 ;  /* 0x88888889434e7827 */ /* 0x000fe200078e0242 */
[----:B------:R-:W-:-:S02]  /*05b0*/  IADD3 R111, R3, 0x14ac, RZ ;  /* 0x000014ac036f7810 */ /* 0x000fc40007ffe0ff */
[----:B------:R-:W-:Y:S01]  /*05c0*/  IADD3 R89, R3, 0x310, RZ ;  /* 0x0000031003597810 */ /* 0x000fe20007ffe0ff */
[----:B------:R-:W-:Y:S01]  /*05d0*/  IMAD.HI R115, R29, -0x77777777, R28 ;  /* 0x888888891d737827 */ /* 0x000fe200078e021c */
[----:B------:R-:W-:Y:S02]  /*05e0*/  SHF.R.U32.HI R79, RZ, 0x1f, R78 ;  /* 0x0000001fff4f7819 */ /* 0x000fe4000001164e */
[----:B------:R-:W-:Y:S01]  /*05f0*/  IADD3 R43, R6, 0xc4, RZ ;  /* 0x000000c4062b7810 */ /* 0x000fe20007ffe0ff */
[----:B------:R-:W-:Y:S01]  /*0600*/  IMAD.HI R28, R20, 0x38e38e39, RZ ;  /* 0x38e38e39141c7827 */ /* 0x000fe200078e02ff */
[----:B------:R-:W-:Y:S02]  /*0610*/  LEA.HI.SX32 R79, R78, R79, 0x1c ;  /* 0x0000004f4e4f7211 */ /* 0x000fe400078fe2ff */
[----:B------:R-:W-:Y:S01]  /*0620*/  IADD3 R23, R3, 0x7a8, RZ ;  /* 0x000007a803177810 */ /* 0x000fe20007ffe0ff */
[----:B------:R-:W-:Y:S01]  /*0630*/  IMAD.HI R21, R19, -0x77777777, R18 ;  /* 0x8888888913157827 */ /* 0x000fe200078e0212 */
[----:B------:R-:W-:-:S02]  /*0640*/  IADD3 R19, R6, 0x6, RZ ;  /* 0x0000000606137810 */ /* 0x000fc40007ffe0ff */
[----:B------:R-:W-:Y:S01]  /*0650*/  SHF.R.U32.HI R53, RZ, 0x1f, R28 ;  /* 0x0000001fff357819 */ /* 0x000fe2000001161c */
[----:B------:R-:W-:Y:S01]  /*0660*/  IMAD.HI R16, R17, -0x77777777, R16 ;  /* 0x8888888911107827 */ /* 0x000fe200078e0210 */
[----:B------:R-:W-:Y:S02]  /*0670*/  IADD3 R35, R6, 0xb6, RZ ;  /* 0x000000b606237810 */ /* 0x000fe40007ffe0ff */
[----:B------:R-:W-:Y:S01]  /*0680*/  LEA.HI.SX32 R77, R28, R53, 0x1b ;  /* 0x000000351c4d7211 */ /* 0x000fe200078fdaff */
[----:B------:R-:W-:Y:S01]  /*0690*/  IMAD.HI R0, R57, -0x77777777, R56 ;  /* 0x8888888939007827 */ /* 0x000fe200078e0238 */
[----:B------:R-:W-:Y:S02]  /*06a0*/  MOV R34, RZ ;  /* 0x000000ff00227202 */ /* 0x000fe40000000f00 */
[----:B------:R-:W-:Y:S01]  /*06b0*/  IADD3 R101, R6, 0xac, RZ ;  /* 0x000000ac06657810 */ /* 0x000fe20007ffe0ff */
[----:B------:R-:W-:Y:S01]  /*06c0*/  IMAD.HI R17, R2, 0x38e38e39, RZ ;  /* 0x38e38e3902117827 */ /* 0x000fe200078e02ff */
[----:B------:R-:W-:-:S02]  /*06d0*/  IADD3 R37, R6, 0xd4, RZ ;  /* 0x000000d406257810 */ /* 0x000fc40007ffe0ff */
[----:B------:R-:W-:Y:S01]  /*06e0*/  IADD3 R31, R3, 0x1a, RZ ;  /* 0x0000001a031f7810 */ /* 0x000fe20007ffe0ff */
[----:B------:R-:W-:Y:S01]  /*06f0*/  IMAD.HI R56, R41, -0x77777777, R40 ;  /* 0x8888888929387827 */ /* 0x000fe200078e0228 */
[C---:B------:R-:W-:Y:S02]  /*0700*/  IADD3 R45, R6.reuse, 0xce, RZ ;  /* 0x000000ce062d7810 */ /* 0x040fe40007ffe0ff */
[C---:B------:R-:W-:Y:S01]  /*0710*/  IADD3 R47, R6.reuse, 0xa2, RZ ;  /* 0x000000a2062f7810 */ /* 0x040fe20007ffe0ff */
[----:B------:R-:W-:Y:S01]  /*0720*/  IMAD.HI R40, R59, -0x77777777, R58 ;  /* 0x888888893b287827 */ /* 0x000fe200078e023a */
[----:B------:R-:W-:Y:S02]  /*0730*/  MOV R46, RZ ;  /* 0x000000ff002e7202 */ /* 0x000fe40000000f00 */
[----:B------:R-:W-:Y:S01]  /*0740*/  IADD3 R49, R6, 0xe2, RZ ;  /* 0x000000e206317810 */ /* 0x000fe20007ffe0ff */
[----:B------:R-:W-:Y:S01]  /*0750*/  IMAD.HI R76, R71, -0x77777777, R70 ;  /* 0x88888889474c7827 */ /* 0x000fe200078e0246 */
[----:B------:R-:W-:-:S02]  /*0760*/  SHF.R.U32.HI R81, RZ, 0x1f, R40 ;  /* 0x0000001fff517819 */ /* 0x000fc40000011628 */
[----:B------:R-:W-:Y:S01]  /*0770*/  IADD3 R51, R6, 0x8a, RZ ;  /* 0x0000008a06337810 */ /* 0x000fe20007ffe0ff */
[----:B------:R-:W-:Y:S01]  /*0780*/  IMAD.HI R58, R61, -0x77777777, R60 ;  /* 0x888888893d3a7827 */ /* 0x000fe200078e023c */
[----:B------:R-:W-:Y:S02]  /*0790*/  LEA.HI.SX32 R81, R40, R81, 0x1c ;  /* 0x0000005128517211 */ /* 0x000fe400078fe2ff */
[----:B------:R-:W-:Y:S01]  /*07a0*/  IADD3 R53, R6, 0xec, RZ ;  /* 0x000000ec06357810 */ /* 0x000fe20007ffe0ff */
[----:B------:R-:W-:Y:S01]  /*07b0*/  IMAD.HI R70, R19, -0x77777777, R18 ;  /* 0x8888888913467827 */ /* 0x000fe200078e0212 */
[----:B------:R-:W-:Y:S02]  /*07c0*/  SHF.R.U32.HI R18, RZ, 0x1f, R17 ;  /* 0x0000001fff127819 */ /* 0x000fe40000011611 */
[----:B------:R-:W-:Y:S01]  /*07d0*/  MOV R54, RZ ;  /* 0x000000ff00367202 */ /* 0x000fe20000000f00 */
[----:B------:R-:W-:Y:S01]  /*07e0*/  IMAD R28, R79, -0x1e, R67 ;  /* 0xffffffe24f1c7824 */ /* 0x000fe200078e0243 */
[----:B------:R-:W-:Y:S01]  /*07f0*/  SHF.R.U32.HI R67, RZ, 0x1f, R58 ;  /* 0x0000001fff437819 */ /* 0x000fe2000001163a */
[----:B------:R-:W-:Y:S01]  /*0800*/  IMAD.HI R60, R103, -0x77777777, R102 ;  /* 0x88888889673c7827 */ /* 0x000fe200078e0266 */
[----:B------:R-:W-:-:S02]  /*0810*/  LEA.HI.SX32 R55, R17, R18, 0x1b ;  /* 0x0000001211377211 */ /* 0x000fc400078fdaff */
[----:B------:R-:W-:Y:S01]  /*0820*/  SHF.R.U32.HI R17, RZ, 0x1f, R0 ;  /* 0x0000001fff117819 */ /* 0x000fe20000011600 */
[----:B------:R-:W-:Y:S01]  /*0830*/  IMAD.HI R107, R5, -0x77777777, R4 ;  /* 0x88888889056b7827 */ /* 0x000fe200078e0204 */
[----:B------:R-:W-:Y:S01]  /*0840*/  LEA.HI.SX32 R67, R58, R67, 0x1c ;  /* 0x000000433a437211 */ /* 0x000fe200078fe2ff */
[----:B------:R-:W-:Y:S01]  /*0850*/  HFMA2.MMA R58, -RZ, RZ, 0, 0 ;  /* 0x00000000ff3a7435 */ /* 0x000fe200000001ff */
[----:B------:R-:W-:Y:S01]  /*0860*/  LEA.HI.SX32 R17, R0, R17, 0x1c ;  /* 0x0000001100117211 */ /* 0x000fe200078fe2ff */
[----:B------:R-:W-:Y:S01]  /*0870*/  IMAD.HI R74, R63, -0x77777777, R62 ;  /* 0x888888893f4a7827 */ /* 0x000fe200078e023e */
[----:B------:R-:W-:Y:S02]  /*0880*/  IADD3 R5, R3, 0xe8c, RZ ;  /* 0x00000e8c03057810 */ /* 0x000fe40007ffe0ff */
[----:B------:R-:W-:Y:S01]  /*0890*/  MOV R78, RZ ;  /* 0x000000ff004e7202 */ /* 0x000fe20000000f00 */
[----:B------:R-:W-:Y:S01]  /*08a0*/  IMAD R0, R55, -0x90, R2 ;  /* 0xffffff7037007824 */ /* 0x000fe200078e0202 */
[----:B------:R-:W-:Y:S01]  /*08b0*/  IADD3 R55, R6, 0xc0, RZ ;  /* 0x000000c006377810 */ /* 0x000fe20007ffe0ff */
[----:B------:R-:W-:Y:S01]  /*08c0*/  IMAD.HI R62, R39, -0x77777777, R38 ;  /* 0x88888889273e7827 */ /* 0x000fe200078e0226 */
[----:B------:R-:W-:-:S03]  /*08d0*/  MOV R92, RZ ;  /* 0x000000ff005c7202 */ /* 0x000fc60000000f00 */
[----:B------:R-:W-:Y:S01]  /*08e0*/  IMAD R2, R77, -0x90, R20 ;  /* 0xffffff704d027824 */ /* 0x000fe200078e0214 */
[----:B------:R-:W-:Y:S01]  /*08f0*/  SHF.R.U32.HI R77, RZ, 0x1f, R76 ;  /* 0x0000001fff4d7819 */ /* 0x000fe2000001164c */
[----:B------:R-:W-:Y:S01]  /*0900*/  IMAD R38, R67, -0x1e, R61 ;  /* 0xffffffe243267824 */ /* 0x000fe200078e023d */
[----:B------:R-:W-:Y:S01]  /*0910*/  SHF.R.U32.HI R67, RZ, 0x1f, R60 ;  /* 0x0000001fff437819 */ /* 0x000fe2000001163c */
[----:B------:R-:W-:Y:S01]  /*0920*/  IMAD.HI R75, R65, -0x77777777, R64 ;  /* 0x88888889414b7827 */ /* 0x000fe200078e0240 */
[----:B------:R-:W-:Y:S02]  /*0930*/  LEA.HI.SX32 R77, R76, R77, 0x1c ;  /* 0x0000004d4c4d7211 */ /* 0x000fe400078fe2ff */
[----:B------:R-:W-:Y:S01]  /*0940*/  LEA.HI.SX32 R67, R60, R67, 0x19 ;  /* 0x000000433c437211 */ /* 0x000fe200078fcaff */
[----:B------:R-:W-:Y:S01]  /*0950*/  IMAD.HI R27, R5, -0x77777777, R4 ;  /* 0x88888889051b7827 */ /* 0x000fe200078e0204 */
[----:B------:R-:W-:Y:S02]  /*0960*/  IADD3 R5, R3, 0x498, RZ ;  /* 0x0000049803057810 */ /* 0x000fe40007ffe0ff */
[----:B------:R-:W-:Y:S01]  /*0970*/  SHF.R.U32.HI R18, RZ, 0x1f, R75 ;  /* 0x0000001fff127819 */ /* 0x000fe2000001164b */
[----:B------:R-:W-:Y:S01]  /*0980*/  IMAD.MOV.U32 R32, RZ, RZ, RZ ;  /* 0x000000ffff207224 */ /* 0x000fe200078e00ff */
[----:B------:R-:W-:Y:S01]  /*0990*/  IADD3 R61, R6, 0xa8, RZ ;  /* 0x000000a8063d7810 */ /* 0x000fe20007ffe0ff */
[----:B------:R-:W-:Y:S01]  /*09a0*/  IMAD.HI R86, R87, -0x77777777, R86 ;  /* 0x8888888957567827 */ /* 0x000fe200078e0256 */
[----:B------:R-:W-:-:S03]  /*09b0*/  LEA.HI.SX32 R85, R75, R18, 0x1c ;  /* 0x000000124b557211 */ /* 0x000fc600078fe2ff */
[----:B------:R-:W-:Y:S01]  /*09c0*/  IMAD R87, R77, -0x1e, R71 ;  /* 0xffffffe24d577824 */ /* 0x000fe200078e0247 */
[----:B------:R-:W-:Y:S01]  /*09d0*/  SHF.R.U32.HI R71, RZ, 0x1f, R74 ;  /* 0x0000001fff477819 */ /* 0x000fe2000001164a */
[----:B------:R-:W-:Y:S01]  /*09e0*/  IMAD.HI R106, R5, -0x77777777, R4 ;  /* 0x88888889056a7827 */ /* 0x000fe200078e0204 */
[----:B------:R-:W-:Y:S02]  /*09f0*/  IADD3 R5, R3, 0x9f4, RZ ;  /* 0x000009f403057810 */ /* 0x000fe40007ffe0ff */
[----:B------:R-:W-:Y:S01]  /*0a00*/  LEA.HI.SX32 R71, R74, R71, 0x1c ;  /* 0x000000474a477211 */ /* 0x000fe200078fe2ff */
[----:B------:R-:W-:Y:S01]  /*0a10*/  IMAD R103, R67, -0xf0, R103 ;  /* 0xffffff1043677824 */ /* 0x000fe200078e0267 */
[----:B------:R-:W-:Y:S01]  /*0a20*/  SHF.R.U32.HI R67, RZ, 0x1f, R70 ;  /* 0x0000001fff437819 */ /* 0x000fe20000011646 */
[----:B------:R-:W-:Y:S01]  /*0a30*/  IMAD.MOV.U32 R88, RZ, RZ, RZ ;  /* 0x000000ffff587224 */ /* 0x000fe200078e00ff */
[----:B------:R-:W-:Y:S01]  /*0a40*/  HFMA2.MMA R74, -RZ, RZ, 0, 0 ;  /* 0x00000000ff4a7435 */ /* 0x000fe200000001ff */
[----:B------:R-:W-:Y:S01]  /*0a50*/  IMAD.HI R64, R33, -0x77777777, R32 ;  /* 0x8888888921407827 */ /* 0x000fe200078e0220 */
[----:B------:R-:W-:-:S02]  /*0a60*/  LEA.HI.SX32 R75, R70, R67, 0x19 ;  /* 0x00000043464b7211 */ /* 0x000fc400078fcaff */
[----:B------:R-:W-:Y:S01]  /*0a70*/  MOV R70, RZ ;  /* 0x000000ff00467202 */ /* 0x000fe20000000f00 */
[----:B------:R-:W-:Y:S01]  /*0a80*/  IMAD.HI R73, R99, -0x77777777, R98 ;  /* 0x8888888963497827 */ /* 0x000fe200078e0262 */
[----:B------:R-:W-:-:S03]  /*0a90*/  SHF.R.U32.HI R67, RZ, 0x1f, R64 ;  /* 0x0000001fff437819 */ /* 0x000fc60000011640 */
[----:B------:R-:W-:-:S04]  /*0aa0*/  IMAD.HI R110, R111, -0x77777777, R110 ;  /* 0x888888896f6e7827 */ /* 0x000fc800078e026e */
[----:B------:R-:W-:-:S04]  /*0ab0*/  IMAD.HI R88, R89, -0x77777777, R88 ;  /* 0x8888888959587827 */ /* 0x000fc800078e0258 */
[----:B------:R-:W-:Y:S01]  /*0ac0*/  IMAD.HI R111, R5, -0x77777777, R4 ;  /* 0x88888889056f7827 */ /* 0x000fe200078e0204 */
[----:B------:R-:W-:-:S03]  /*0ad0*/  IADD3 R5, R3, 0x17bc, RZ ;  /* 0x000017bc03057810 */ /* 0x000fc60007ffe0ff */
[----:B------:R-:W-:Y:S01]  /*0ae0*/  IMAD.HI R69, R43, -0x77777777, R42 ;  /* 0x888888892b457827 */ /* 0x000fe200078e022a */
[----:B------:R-:W-:-:S03]  /*0af0*/  SHF.R.U32.HI R42, RZ, 0x1f, R73 ;  /* 0x0000001fff2a7819 */ /* 0x000fc60000011649 */
[----:B------:R-:W-:Y:S01]  /*0b00*/  IMAD R89, R17, -0x1e, R57 ;  /* 0xffffffe211597824 */ /* 0x000fe200078e0239 */
[----:B------:R-:W-:Y:S01]  /*0b10*/  SHF.R.U32.HI R57, RZ, 0x1f, R56 ;  /* 0x0000001fff397819 */ /* 0x000fe20000011638 */
[----:B------:R-:W-:Y:S01]  /*0b20*/  IMAD R85, R85, -0x1e, R65 ;  /* 0xffffffe255557824 */ /* 0x000fe200078e0241 */
[----:B------:R-:W-:Y:S01]  /*0b30*/  SHF.R.U32.HI R65, RZ, 0x1f, R62 ;  /* 0x0000001fff417819 */ /* 0x000fe2000001163e */
[----:B------:R-:W-:Y:S01]  /*0b40*/  IMAD.MOV.U32 R100, RZ, RZ, RZ ;  /* 0x000000ffff647224 */ /* 0x000fe200078e00ff */
[----:B------:R-:W-:Y:S01]  /*0b50*/  LEA.HI.SX32 R57, R56, R57, 0x1c ;  /* 0x0000003938397211 */ /* 0x000fe200078fe2ff */
[----:B------:R-:W-:Y:S01]  /*0b60*/  IMAD.MOV.U32 R36, RZ, RZ, RZ ;  /* 0x000000ffff247224 */ /* 0x000fe200078e00ff */
[----:B------:R-:W-:Y:S01]  /*0b70*/  LEA.HI.SX32 R65, R62, R65, 0x1c ;  /* 0x000000413e417211 */ /* 0x000fe200078fe2ff */
[----:B------:R-:W-:Y:S01]  /*0b80*/  IMAD R84, R71, -0x1e, R63 ;  /* 0xffffffe247547824 */ /* 0x000fe200078e023f */
[----:B------:R-:W-:Y:S01]  /*0b90*/  LEA.HI.SX32 R71, R64, R67, 0x19 ;  /* 0x0000004340477211 */ /* 0x000fe200078fcaff */
[----:B------:R-:W-:Y:S01]  /*0ba0*/  IMAD.HI R22, R23, -0x77777777, R22 ;  /* 0x8888888917167827 */ /* 0x000fe200078e0216 */
[----:B------:R-:W-:-:S02]  /*0bb0*/  LEA.HI.SX32 R73, R73, R42, 0x19 ;  /* 0x0000002a49497211 */ /* 0x000fc400078fcaff */
[C---:B------:R-:W-:Y:S01]  /*0bc0*/  IADD3 R63, R6.reuse, 0x6c, RZ ;  /* 0x0000006c063f7810 */ /* 0x040fe20007ffe0ff */
[----:B------:R-:W-:Y:S01]  /*0bd0*/  IMAD.HI R32, R35, -0x77777777, R34 ;  /* 0x8888888923207827 */ /* 0x000fe200078e0222 */
[----:B------:R-:W-:Y:S02]  /*0be0*/  MOV R62, RZ ;  /* 0x000000ff003e7202 */ /* 0x000fe40000000f00 */
[----:B------:R-:W-:Y:S01]  /*0bf0*/  IADD3 R67, R6, 0x14, RZ ;  /* 0x0000001406437810 */ /* 0x000fe20007ffe0ff */
[----:B------:R-:W-:Y:S01]  /*0c00*/  IMAD.HI R23, R5, -0x77777777, R4 ;  /* 0x8888888905177827 */ /* 0x000fe200078e0204 */
[----:B------:R-:W-:-:S03]  /*0c10*/  IADD3 R5, R3, 0x24c, RZ ;  /* 0x0000024c03057810 */ /* 0x000fc60007ffe0ff */
[----:B------:R-:W-:-:S04]  /*0c20*/  IMAD.HI R66, R101, -0x77777777, R100 ;  /* 0x8888888965427827 */ /* 0x000fc800078e0264 */
[----:B------:R-:W-:-:S04]  /*0c30*/  IMAD.HI R68, R37, -0x77777777, R36 ;  /* 0x8888888925447827 */ /* 0x000fc800078e0224 */
[----:B------:R-:W-:Y:S02]  /*0c40*/  IMAD.MOV.U32 R60, RZ, RZ, RZ ;  /* 0x000000ffff3c7224 */ /* 0x000fe400078e00ff */
[----:B------:R-:W-:Y:S02]  /*0c50*/  IMAD.MOV.U32 R30, RZ, RZ, RZ ;  /* 0x000000ffff1e7224 */ /* 0x000fe400078e00ff */
[----:B------:R-:W-:Y:S01]  /*0c60*/  IMAD R33, R71, -0xf0, R33 ;  /* 0xffffff1047217824 */ /* 0x000fe200078e0221 */
[----:B------:R-:W-:Y:S01]  /*0c70*/  SHF.R.U32.HI R71, RZ, 0x1f, R32 ;  /* 0x0000001fff477819 */ /* 0x000fe20000011620 */
[----:B------:R-:W-:Y:S02]  /*0c80*/  IMAD.MOV.U32 R44, RZ, RZ, RZ ;  /* 0x000000ffff2c7224 */ /* 0x000fe400078e00ff */
[----:B------:R-:W-:Y:S01]  /*0c90*/  IMAD R41, R57, -0x1e, R41 ;  /* 0xffffffe239297824 */ /* 0x000fe200078e0229 */
[----:B------:R-:W-:Y:S01]  /*0ca0*/  IADD3 R57, R6, 0x94, RZ ;  /* 0x0000009406397810 */ /* 0x000fe20007ffe0ff */
[----:B------:R-:W-:Y:S01]  /*0cb0*/  IMAD R39, R65, -0x1e, R39 ;  /* 0xffffffe241277824 */ /* 0x000fe200078e0227 */
[----:B------:R-:W-:Y:S01]  /*0cc0*/  SHF.R.U32.HI R65, RZ, 0x1f, R66 ;  /* 0x0000001fff417819 */ /* 0x000fe20000011642 */
[----:B------:R-:W-:Y:S01]  /*0cd0*/  IMAD R99, R73, -0xf0, R99 ;  /* 0xffffff1049637824 */ /* 0x000fe200078e0263 */
[----:B------:R-:W-:Y:S01]  /*0ce0*/  SHF.R.U32.HI R73, RZ, 0x1f, R68 ;  /* 0x0000001fff497819 */ /* 0x000fe20000011644 */
[----:B------:R-:W-:Y:S01]  /*0cf0*/  IMAD.HI R18, R61, -0x77777777, R60 ;  /* 0x888888893d127827 */ /* 0x000fe200078e023c */
[----:B------:R-:W-:-:S02]  /*0d00*/  LEA.HI.SX32 R77, R32, R71, 0x19 ;  /* 0x00000047204d7211 */ /* 0x000fc400078fcaff */
[----:B------:R-:W-:Y:S01]  /*0d10*/  LEA.HI.SX32 R100, R66, R65, 0x19 ;  /* 0x0000004142647211 */ /* 0x000fe200078fcaff */
[----:B------:R-:W-:Y:S01]  /*0d20*/  IMAD.HI R5, R5, -0x77777777, R4 ;  /* 0x8888888905057827 */ /* 0x000fe200078e0204 */
[----:B------:R-:W-:Y:S01]  /*0d30*/  SHF.R.U32.HI R32, RZ, 0x1f, R69 ;  /* 0x0000001fff207819 */ /* 0x000fe20000011645 */
[----:B------:R-:W-:Y:S01]  /*0d40*/  HFMA2.MMA R66, -RZ, RZ, 0, 0 ;  /* 0x00000000ff427435 */ /* 0x000fe200000001ff */
[----:B------:R-:W-:Y:S01]  /*0d50*/  LEA.HI.SX32 R79, R68, R73, 0x19 ;  /* 0x00000049444f7211 */ /* 0x000fe200078fcaff */
[----:B------:R-:W-:Y:S01]  /*0d60*/  IMAD.MOV.U32 R48, RZ, RZ, RZ ;  /* 0x000000ffff307224 */ /* 0x000fe200078e00ff */
[----:B------:R-:W-:Y:S01]  /*0d70*/  LEA.HI.SX32 R73, R69, R32, 0x19 ;  /* 0x0000002045497211 */ /* 0x000fe200078fcaff */
[----:B------:R-:W-:Y:S01]  /*0d80*/  IMAD.MOV.U32 R56, RZ, RZ, RZ ;  /* 0x000000ffff387224 */ /* 0x000fe200078e00ff */
[C---:B------:R-:W-:Y:S01]  /*0d90*/  IADD3 R65, R6.reuse, 0x76, RZ ;  /* 0x0000007606417810 */ /* 0x040fe20007ffe0ff */
[----:B------:R-:W-:Y:S01]  /*0da0*/  IMAD.HI R4, R31, -0x77777777, R30 ;  /* 0x888888891f047827 */ /* 0x000fe200078e021e */
[----:B------:R-:W-:-:S03]  /*0db0*/  IADD3 R69, R6, 0x32, RZ ;  /* 0x0000003206457810 */ /* 0x000fc60007ffe0ff */
[----:B------:R-:W-:-:S04]  /*0dc0*/  IMAD.HI R30, R45, -0x77777777, R44 ;  /* 0x888888892d1e7827 */ /* 0x000fc800078e022c */
[----:B------:R-:W-:Y:S01]  /*0dd0*/  IMAD.HI R34, R47, -0x77777777, R46 ;  /* 0x888888892f227827 */ /* 0x000fe200078e022e */
[----:B------:R-:W-:-:S03]  /*0de0*/  SHF.R.U32.HI R71, RZ, 0x1f, R30 ;  /* 0x0000001fff477819 */ /* 0x000fc6000001161e */
[----:B------:R-:W-:Y:S01]  /*0df0*/  IMAD R40, R81, -0x1e, R59 ;  /* 0xffffffe251287824 */ /* 0x000fe200078e023b */
[----:B------:R-:W-:Y:S01]  /*0e00*/  SHF.R.U32.HI R81, RZ, 0x1f, R18 ;  /* 0x0000001fff517819 */ /* 0x000fe20000011612 */
[----:B------:R-:W-:Y:S01]  /*0e10*/  IMAD.HI R72, R49, -0x77777777, R48 ;  /* 0x8888888931487827 */ /* 0x000fe200078e0230 */
[----:B------:R-:W-:Y:S02]  /*0e20*/  IADD3 R59, R6, 0x9e, RZ ;  /* 0x0000009e063b7810 */ /* 0x000fe40007ffe0ff */
[----:B------:R-:W-:Y:S01]  /*0e30*/  LEA.HI.SX32 R81, R18, R81, 0x19 ;  /* 0x0000005112517211 */ /* 0x000fe200078fcaff */
[----:B------:R-:W-:-:S04]  /*0e40*/  IMAD.HI R46, R57, -0x77777777, R56 ;  /* 0x88888889392e7827 */ /* 0x000fc800078e0238 */
[----:B------:R-:W-:Y:S01]  /*0e50*/  IMAD R35, R77, -0xf0, R35 ;  /* 0xffffff104d237824 */ /* 0x000fe200078e0223 */
[----:B------:R-:W-:Y:S01]  /*0e60*/  SHF.R.U32.HI R77, RZ, 0x1f, R72 ;  /* 0x0000001fff4d7819 */ /* 0x000fe20000011648 */
[----:B------:R-:W-:Y:S01]  /*0e70*/  IMAD R37, R79, -0xf0, R37 ;  /* 0xffffff104f257824 */ /* 0x000fe200078e0225 */
[----:B------:R-:W-:Y:S01]  /*0e80*/  SHF.R.U32.HI R79, RZ, 0x1f, R46 ;  /* 0x0000001fff4f7819 */ /* 0x000fe2000001162e */
[----:B------:R-:W-:Y:S01]  /*0e90*/  IMAD.HI R36, R63, -0x77777777, R62 ;  /* 0x888888893f247827 */ /* 0x000fe200078e023e */
[----:B------:R-:W-:Y:S02]  /*0ea0*/  LEA.HI.SX32 R77, R72, R77, 0x19 ;  /* 0x0000004d484d7211 */ /* 0x000fe400078fcaff */
[----:B------:R-:W-:Y:S01]  /*0eb0*/  LEA.HI.SX32 R79, R46, R79, 0x19 ;  /* 0x0000004f2e4f7211 */ /* 0x000fe200078fcaff */
[----:B------:R-:W-:Y:S01]  /*0ec0*/  IMAD.MOV.U32 R52, RZ, RZ, RZ ;  /* 0x000000ffff347224 */ /* 0x000fe200078e00ff */
[----:B------:R-:W-:Y:S01]  /*0ed0*/  HFMA2.MMA R46, -RZ, RZ, 0, 0 ;  /* 0x00000000ff2e7435 */ /* 0x000fe200000001ff */
[----:B------:R-:W-:Y:S01]  /*0ee0*/  IMAD R19, R75, -0xf0, R19 ;  /* 0xffffff104b137824 */ /* 0x000fe200078e0213 */
[----:B------:R-:W-:Y:S01]  /*0ef0*/  LEA.HI.SX32 R75, R30, R71, 0x19 ;  /* 0x000000471e4b7211 */ /* 0x000fe200078fcaff */
[----:B------:R-:W-:Y:S01]  /*0f00*/  IMAD.MOV.U32 R64, RZ, RZ, RZ ;  /* 0x000000ffff407224 */ /* 0x000fe200078e00ff */
[----:B------:R-:W-:Y:S01]  /*0f10*/  IADD3 R71, R6, 0x4a, RZ ;  /* 0x0000004a06477810 */ /* 0x000fe20007ffe0ff */
[----:B------:R-:W-:-:S02]  /*0f20*/  IMAD.MOV.U32 R68, RZ, RZ, RZ ;  /* 0x000000ffff447224 */ /* 0x000fc400078e00ff */
[----:B------:R-:W-:Y:S01]  /*0f30*/  IMAD R43, R73, -0xf0, R43 ;  /* 0xffffff10492b7824 */ /* 0x000fe200078e022b */
[----:B------:R-:W-:Y:S01]  /*0f40*/  SHF.R.U32.HI R73, RZ, 0x1f, R34 ;  /* 0x0000001fff497819 */ /* 0x000fe20000011622 */
[----:B------:R-:W-:-:S04]  /*0f50*/  IMAD.HI R50, R51, -0x77777777, R50 ;  /* 0x8888888933327827 */ /* 0x000fc800078e0232 */
[----:B------:R-:W-:Y:S01]  /*0f60*/  IMAD R61, R81, -0xf0, R61 ;  /* 0xffffff10513d7824 */ /* 0x000fe200078e023d */
[----:B------:R-:W-:Y:S01]  /*0f70*/  SHF.R.U32.HI R81, RZ, 0x1f, R36 ;  /* 0x0000001fff517819 */ /* 0x000fe20000011624 */
[----:B------:R-:W-:-:S03]  /*0f80*/  IMAD.HI R17, R53, -0x77777777, R52 ;  /* 0x8888888935117827 */ /* 0x000fc600078e0234 */
[----:B------:R-:W-:Y:S01]  /*0f90*/  LEA.HI.SX32 R62, R36, R81, 0x19 ;  /* 0x00000051243e7211 */ /* 0x000fe200078fcaff */
[----:B------:R-:W-:-:S04]  /*0fa0*/  IMAD.HI R20, R55, -0x77777777, R54 ;  /* 0x8888888937147827 */ /* 0x000fc800078e0236 */
[----:B------:R-:W-:-:S04]  /*0fb0*/  IMAD.HI R42, R65, -0x77777777, R64 ;  /* 0x88888889412a7827 */ /* 0x000fc800078e0240 */
[----:B------:R-:W-:Y:S01]  /*0fc0*/  IMAD.HI R44, R67, -0x77777777, R66 ;  /* 0x88888889432c7827 */ /* 0x000fe200078e0242 */
[----:B------:R-:W-:-:S03]  /*0fd0*/  SHF.R.U32.HI R83, RZ, 0x1f, R42 ;  /* 0x0000001fff537819 */ /* 0x000fc6000001162a */
[----:B------:R-:W-:Y:S01]  /*0fe0*/  IMAD.HI R32, R69, -0x77777777, R68 ;  /* 0x8888888945207827 */ /* 0x000fe200078e0244 */
[----:B------:R-:W-:Y:S02]  /*0ff0*/  SHF.R.U32.HI R81, RZ, 0x1f, R44 ;  /* 0x0000001fff517819 */ /* 0x000fe4000001162c */
[----:B------:R-:W-:Y:S01]  /*1000*/  LEA.HI.SX32 R83, R42, R83, 0x19 ;  /* 0x000000532a537211 */ /* 0x000fe200078fcaff */
[----:B------:R-:W-:Y:S01]  /*1010*/  IMAD R45, R75, -0xf0, R45 ;  /* 0xffffff104b2d7824 */ /* 0x000fe200078e022d */
[----:B------:R-:W-:Y:S01]  /*1020*/  LEA.HI.SX32 R75, R34, R73, 0x19 ;  /* 0x00000049224b7211 */ /* 0x000fe200078fcaff */
[----:B------:R-:W-:Y:S01]  /*1030*/  IMAD R49, R77, -0xf0, R49 ;  /* 0xffffff104d317824 */ /* 0x000fe200078e0231 */
[----:B------:R-:W-:Y:S01]  /*1040*/  SHF.R.U32.HI R73, RZ, 0x1f, R50 ;  /* 0x0000001fff497819 */ /* 0x000fe20000011632 */
[----:B------:R-:W-:Y:S01]  /*1050*/  IMAD R57, R79, -0xf0, R57 ;  /* 0xffffff104f397824 */ /* 0x000fe200078e0239 */
[----:B------:R-:W-:Y:S01]  /*1060*/  SHF.R.U32.HI R34, RZ, 0x1f, R17 ;  /* 0x0000001fff227819 */ /* 0x000fe20000011611 */
[----:B------:R-:W-:Y:S01]  /*1070*/  IMAD R47, R75, -0xf0, R47 ;  /* 0xffffff104b2f7824 */ /* 0x000fe200078e022f */
[----:B------:R-:W-:Y:S01]  /*1080*/  SHF.R.U32.HI R77, RZ, 0x1f, R20 ;  /* 0x0000001fff4d7819 */ /* 0x000fe20000011614 */
[----:B------:R-:W-:Y:S01]  /*1090*/  IMAD.HI R30, R71, -0x77777777, R70 ;  /* 0x88888889471e7827 */ /* 0x000fe200078e0246 */
[----:B------:R-:W-:-:S02]  /*10a0*/  IADD3 R79, R6, 0x36, RZ ;  /* 0x00000036064f7810 */ /* 0x000fc40007ffe0ff */
[----:B------:R-:W-:Y:S01]  /*10b0*/  SHF.R.U32.HI R91, RZ, 0x1f, R32 ;  /* 0x0000001fff5b7819 */ /* 0x000fe20000011620 */
[----:B------:R-:W-:Y:S01]  /*10c0*/  IMAD.MOV.U32 R72, RZ, RZ, RZ ;  /* 0x000000ffff487224 */ /* 0x000fe200078e00ff */
[----:B------:R-:W-:Y:S01]  /*10d0*/  LEA.HI.SX32 R50, R50, R73, 0x19 ;  /* 0x0000004932327211 */ /* 0x000fe200078fcaff */
[----:B------:R-:W-:Y:S01]  /*10e0*/  IMAD.MOV.U32 R80, RZ, RZ, RZ ;  /* 0x000000ffff507224 */ /* 0x000fe200078e00ff */
[----:B------:R-:W-:Y:S01]  /*10f0*/  IADD3 R73, R6, 0x68, RZ ;  /* 0x0000006806497810 */ /* 0x000fe20007ffe0ff */
[----:B------:R-:W-:Y:S01]  /*1100*/  IMAD R65, R83, -0xf0, R65 ;  /* 0xffffff1053417824 */ /* 0x000fe200078e0241 */
[----:B------:R-:W-:Y:S01]  /*1110*/  LEA.HI.SX32 R17, R17, R34, 0x19 ;  /* 0x0000002211117211 */ /* 0x000fe200078fcaff */
[----:B------:R-:W-:Y:S01]  /*1120*/  IMAD.MOV.U32 R90, RZ, RZ, RZ ;  /* 0x000000ffff5a7224 */ /* 0x000fe200078e00ff */
[----:B------:R-:W-:Y:S01]  /*1130*/  LEA.HI.SX32 R54, R20, R77, 0x19 ;  /* 0x0000004d14367211 */ /* 0x000fe200078fcaff */
[----:B------:R-:W-:Y:S01]  /*1140*/  IMAD.HI R20, R79, -0x77777777, R78 ;  /* 0x888888894f147827 */ /* 0x000fe200078e024e */
[----:B------:R-:W-:-:S02]  /*1150*/  LEA.HI.SX32 R66, R44, R81, 0x19 ;  /* 0x000000512c427211 */ /* 0x000fc400078fcaff */
[----:B------:R-:W-:Y:S01]  /*1160*/  LEA.HI.SX32 R91, R32, R91, 0x19 ;  /* 0x0000005b205b7211 */ /* 0x000fe200078fcaff */
[----:B------:R-:W-:Y:S01]  /*1170*/  IMAD.HI R34, R73, -0x77777777, R72 ;  /* 0x8888888949227827 */ /* 0x000fe200078e0248 */
[C---:B------:R-:W-:Y:S02]  /*1180*/  IADD3 R75, R6.reuse, 0x80, RZ ;  /* 0x00000080064b7810 */ /* 0x040fe40007ffe0ff */
[C---:B------:R-:W-:Y:S01]  /*1190*/  IADD3 R81, R6.reuse, 0x54, RZ ;  /* 0x0000005406517810 */ /* 0x040fe20007ffe0ff */
[----:B------:R-:W-:Y:S01]  /*11a0*/  IMAD R53, R17, -0xf0, R53 ;  /* 0xffffff1011357824 */ /* 0x000fe200078e0235 */
[----:B------:R-:W-:Y:S01]  /*11b0*/  IADD3 R83, R6, 0x72, RZ ;  /* 0x0000007206537810 */ /* 0x000fe20007ffe0ff */
[----:B------:R-:W-:Y:S01]  /*11c0*/  IMAD R69, R91, -0xf0, R69 ;  /* 0xffffff105b457824 */ /* 0x000fe200078e0245 */
[----:B------:R-:W-:Y:S01]  /*11d0*/  SHF.R.U32.HI R91, RZ, 0x1f, R30 ;  /* 0x0000001fff5b7819 */ /* 0x000fe2000001161e */
[----:B------:R-:W-:Y:S01]  /*11e0*/  IMAD.HI R17, R75, -0x77777777, R74 ;  /* 0x888888894b117827 */ /* 0x000fe200078e024a */
[----:B------:R-:W-:-:S02]  /*11f0*/  SHF.R.U32.HI R95, RZ, 0x1f, R20 ;  /* 0x0000001fff5f7819 */ /* 0x000fc40000011614 */
[----:B------:R-:W-:Y:S01]  /*1200*/  SHF.R.U32.HI R93, RZ, 0x1f, R34 ;  /* 0x0000001fff5d7819 */ /* 0x000fe20000011622 */
[----:B------:R-:W-:Y:S01]  /*1210*/  IMAD.HI R32, R81, -0x77777777, R80 ;  /* 0x8888888951207827 */ /* 0x000fe200078e0250 */
[----:B------:R-:W-:Y:S02]  /*1220*/  LEA.HI.SX32 R70, R30, R91, 0x19 ;  /* 0x0000005b1e467211 */ /* 0x000fe400078fcaff */
[----:B------:R-:W-:Y:S01]  /*1230*/  LEA.HI.SX32 R78, R20, R95, 0x19 ;  /* 0x0000005f144e7211 */ /* 0x000fe200078fcaff */
[----:B------:R-:W-:Y:S01]  /*1240*/  IMAD.HI R36, R83, -0x77777777, R82 ;  /* 0x8888888953247827 */ /* 0x000fe200078e0252 */
[----:B------:R-:W-:Y:S02]  /*1250*/  SHF.R.U32.HI R30, RZ, 0x1f, R17 ;  /* 0x0000001fff1e7819 */ /* 0x000fe40000011611 */
[----:B------:R-:W-:Y:S01]  /*1260*/  IADD3 R91, R6, 0x28, RZ ;  /* 0x00000028065b7810 */ /* 0x000fe20007ffe0ff */
[----:B------:R-:W-:Y:S01]  /*1270*/  IMAD.MOV.U32 R94, RZ, RZ, RZ ;  /* 0x000000ffff5e7224 */ /* 0x000fe200078e00ff */
[----:B------:R-:W-:Y:S01]  /*1280*/  SHF.R.U32.HI R95, RZ, 0x1f, R32 ;  /* 0x0000001fff5f7819 */ /* 0x000fe20000011620 */
[----:B------:R-:W-:Y:S01]  /*1290*/  IMAD.HI R48, R59, -0x77777777, R58 ;  /* 0x888888893b307827 */ /* 0x000fe200078e023a */
[----:B------:R-:W-:Y:S01]  /*12a0*/  LEA.HI.SX32 R72, R34, R93, 0x19 ;  /* 0x0000005d22487211 */ /* 0x000fe200078fcaff */
[----:B------:R-:W-:Y:S01]  /*12b0*/  HFMA2.MMA R34, -RZ, RZ, 0, 0 ;  /* 0x00000000ff227435 */ /* 0x000fe200000001ff */
[----:B------:R-:W-:Y:S01]  /*12c0*/  LEA.HI.SX32 R74, R17, R30, 0x19 ;  /* 0x0000001e114a7211 */ /* 0x000fe200078fcaff */
[----:B------:R-:W-:Y:S01]  /*12d0*/  IMAD.HI R17, R91, -0x77777777, R90 ;  /* 0x888888895b117827 */ /* 0x000fe200078e025a */
[----:B------:R-:W-:-:S02]  /*12e0*/  LEA.HI.SX32 R80, R32, R95, 0x19 ;  /* 0x0000005f20507211 */ /* 0x000fc400078fcaff */
[----:B------:R-:W-:Y:S01]  /*12f0*/  IADD3 R93, R6, 0x46, RZ ;  /* 0x00000046065d7810 */ /* 0x000fe20007ffe0ff */
[----:B------:R-:W-:Y:S01]  /*1300*/  IMAD.MOV.U32 R44, RZ, RZ, RZ ;  /* 0x000000ffff2c7224 */ /* 0x000fe200078e00ff */
[----:B------:R-:W-:Y:S01]  /*1310*/  SHF.R.U32.HI R117, RZ, 0x1f, R36 ;  /* 0x0000001fff757819 */ /* 0x000fe20000011624 */
[----:B------:R-:W-:Y:S01]  /*1320*/  IMAD R51, R50, -0xf0, R51 ;  /* 0xffffff1032337824 */ /* 0x000fe200078e0233 */
[----:B------:R-:W-:Y:S01]  /*1330*/  IADD3 R95, R6, 0x1a, RZ ;  /* 0x0000001a065f7810 */ /* 0x000fe20007ffe0ff */
[----:B------:R-:W-:Y:S01]  /*1340*/  IMAD.HI R30, R93, -0x77777777, R92 ;  /* 0x888888895d1e7827 */ /* 0x000fe200078e025c */
[----:B------:R-:W-:Y:S02]  /*1350*/  LEA.HI.SX32 R117, R36, R117, 0x19 ;  /* 0x0000007524757211 */ /* 0x000fe400078fcaff */
[----:B------:R-:W-:Y:S01]  /*1360*/  SHF.R.U32.HI R20, RZ, 0x1f, R17 ;  /* 0x0000001fff147819 */ /* 0x000fe20000011611 */
[----:B------:R-:W-:Y:S01]  /*1370*/  IMAD.HI R32, R95, -0x77777777, R94 ;  /* 0x888888895f207827 */ /* 0x000fe200078e025e */
[----:B------:R-:W-:-:S02]  /*1380*/  SHF.R.U32.HI R77, RZ, 0x1f, R48 ;  /* 0x0000001fff4d7819 */ /* 0x000fc40000011630 */
[----:B------:R-:W-:Y:S01]  /*1390*/  LEA.HI.SX32 R90, R17, R20, 0x19 ;  /* 0x00000014115a7211 */ /* 0x000fe200078fcaff */
[----:B------:R-:W-:Y:S01]  /*13a0*/  IMAD R83, R117, -0xf0, R83 ;  /* 0xffffff1075537824 */ /* 0x000fe200078e0253 */
[----:B------:R-:W-:Y:S01]  /*13b0*/  SHF.R.U32.HI R17, RZ, 0x1f, R30 ;  /* 0x0000001fff117819 */ /* 0x000fe2000001161e */
[----:B------:R-:W-:Y:S01]  /*13c0*/  IMAD.HI R34, R35, -0x77777777, R34 ;  /* 0x8888888923227827 */ /* 0x000fe200078e0222 */
[----:B------:R-:W-:Y:S02]  /*13d0*/  SHF.R.U32.HI R117, RZ, 0x1f, R32 ;  /* 0x0000001fff757819 */ /* 0x000fe40000011620 */
[----:B------:R-:W-:Y:S01]  /*13e0*/  LEA.HI.SX32 R92, R30, R17, 0x19 ;  /* 0x000000111e5c7211 */ /* 0x000fe200078fcaff */
[----:B------:R-:W-:Y:S01]  /*13f0*/  IMAD.MOV.U32 R36, RZ, RZ, RZ ;  /* 0x000000ffff247224 */ /* 0x000fe200078e00ff */
[----:B------:R-:W-:Y:S01]  /*1400*/  LEA.HI.SX32 R117, R32, R117, 0x19 ;  /* 0x0000007520757211 */ /* 0x000fe200078fcaff */
[----:B------:R-:W-:Y:S01]  /*1410*/  IMAD.HI R35, R53, -0x77777777, R52 ;  /* 0x8888888935237827 */ /* 0x000fe200078e0234 */
[----:B------:R-:W-:-:S02]  /*1420*/  IADD3 R53, R3, 0xc, RZ ;  /* 0x0000000c03357810 */ /* 0x000fc40007ffe0ff */
[----:B------:R-:W-:Y:S01]  /*1430*/  MOV R50, RZ ;  /* 0x000000ff00327202 */ /* 0x000fe20000000f00 */
[----:B------:R-:W-:Y:S01]  /*1440*/  IMAD.HI R36, R37, -0x77777777, R36 ;  /* 0x8888888925247827 */ /* 0x000fe200078e0224 */
[----:B------:R-:W-:Y:S02]  /*1450*/  SHF.R.U32.HI R20, RZ, 0x1f, R115 ;  /* 0x0000001fff147819 */ /* 0x000fe40000011673 */
[----:B------:R-:W-:Y:S01]  /*1460*/  LEA.HI.SX32 R58, R48, R77, 0x19 ;  /* 0x0000004d303a7211 */ /* 0x000fe200078fcaff */
[----:B------:R-:W-:Y:S01]  /*1470*/  IMAD.MOV.U32 R32, RZ, RZ, RZ ;  /* 0x000000ffff207224 */ /* 0x000fe200078e00ff */
[----:B------:R-:W-:Y:S01]  /*1480*/  MOV R42, RZ ;  /* 0x000000ff002a7202 */ /* 0x000fe20000000f00 */
[----:B------:R-:W-:Y:S01]  /*1490*/  IMAD.HI R30, R45, -0x77777777, R44 ;  /* 0x888888892d1e7827 */ /* 0x000fe200078e022c */
[----:B------:R-:W-:Y:S02]  /*14a0*/  LEA.HI.SX32 R115, R115, R20, 0x1c ;  /* 0x0000001473737211 */ /* 0x000fe400078fe2ff */
[----:B------:R-:W-:Y:S01]  /*14b0*/  IADD3 R77, R6, 0x10, RZ ;  /* 0x00000010064d7810 */ /* 0x000fe20007ffe0ff */
[----:B------:R-:W-:Y:S01]  /*14c0*/  IMAD.HI R37, R57, -0x77777777, R56 ;  /* 0x8888888939257827 */ /* 0x000fe200078e0238 */
[----:B------:R-:W-:-:S03]  /*14d0*/  IADD3 R57, R3, 0x1c, RZ ;  /* 0x0000001c03397810 */ /* 0x000fc60007ffe0ff */
[----:B------:R-:W-:-:S04]  /*14e0*/  IMAD.HI R44, R53, -0x77777777, R52 ;  /* 0x88888889352c7827 */ /* 0x000fc800078e0234 */
[----:B------:R-:W-:Y:S01]  /*14f0*/  IMAD.HI R32, R33, -0x77777777, R32 ;  /* 0x8888888921207827 */ /* 0x000fe200078e0220 */
[----:B------:R-:W-:-:S03]  /*1500*/  SHF.R.U32.HI R45, RZ, 0x1f, R44 ;  /* 0x0000001fff2d7819 */ /* 0x000fc6000001162c */
[----:B------:R-:W-:Y:S02]  /*1510*/  IMAD.MOV.U32 R48, RZ, RZ, RZ ;  /* 0x000000ffff307224 */ /* 0x000fe400078e00ff */
[----:B------:R-:W-:Y:S01]  /*1520*/  IMAD.HI R33, R51, -0x77777777, R50 ;  /* 0x8888888933217827 */ /* 0x000fe200078e0232 */
[----:B------:R-:W-:-:S03]  /*1530*/  IADD3 R51, R3, 0xe, RZ ;  /* 0x0000000e03337810 */ /* 0x000fc60007ffe0ff */
[----:B------:R-:W-:-:S04]  /*1540*/  IMAD.HI R52, R57, -0x77777777, R56 ;  /* 0x8888888939347827 */ /* 0x000fc800078e0238 */
[----:B------:R-:W-:Y:S02]  /*1550*/  IMAD.HI R46, R47, -0x77777777, R46 ;  /* 0x888888892f2e7827 */ /* 0x000fe400078e022e */
[----:B------:R-:W0:Y:S02]  /*1560*/  S2R R47, SR_CTAID.X ;  /* 0x00000000002f7919 */ /* 0x000e240000002500 */
[----:B------:R-:W-:Y:S02]  /*1570*/  IMAD R55, R54, -0xf0, R55 ;  /* 0xffffff1036377824 */ /* 0x000fe400078e0237 */
[----:B------:R-:W-:-:S04]  /*1580*/  IMAD.HI R43, R43, -0x77777777, R42 ;  /* 0x888888892b2b7827 */ /* 0x000fc800078e022a */
[----:B------:R-:W-:Y:S01]  /*1590*/  IMAD.HI R48, R49, -0x77777777, R48 ;  /* 0x8888888931307827 */ /* 0x000fe200078e0230 */
[----:B------:R-:W-:Y:S02]  /*15a0*/  LEA.HI.SX32 R49, R44, R45, 0x1c ;  /* 0x0000002d2c317211 */ /* 0x000fe400078fe2ff */
[----:B------:R-:W-:Y:S01]  /*15b0*/  SHF.R.U32.HI R45, RZ, 0x1f, R52 ;  /* 0x0000001fff2d7819 */ /* 0x000fe20000011634 */
[----:B------:R-:W-:Y:S02]  /*15c0*/  IMAD.MOV.U32 R54, RZ, RZ, RZ ;  /* 0x000000ffff367224 */ /* 0x000fe400078e00ff */
[----:B------:R-:W-:Y:S01]  /*15d0*/  IMAD R42, R115, -0x1e, R29 ;  /* 0xffffffe2732a7824 */ /* 0x000fe200078e021d */
[----:B------:R-:W-:Y:S01]  /*15e0*/  SHF.R.U32.HI R29, RZ, 0x1f, R4 ;  /* 0x0000001fff1d7819 */ /* 0x000fe20000011604 */
[----:B------:R-:W-:-:S03]  /*15f0*/  IMAD.HI R50, R51, -0x77777777, R50 ;  /* 0x8888888933327827 */ /* 0x000fc600078e0232 */
[----:B------:R-:W-:Y:S01]  /*1600*/  LEA.HI.SX32 R29, R4, R29, 0x1c ;  /* 0x0000001d041d7211 */ /* 0x000fe200078fe2ff */
[----:B------:R-:W-:Y:S01]  /*1610*/  IMAD.HI R54, R55, -0x77777777, R54 ;  /* 0x8888888937367827 */ /* 0x000fe200078e0236 */
[----:B------:R-:W-:Y:S02]  /*1620*/  LEA.HI.SX32 R55, R52, R45, 0x1c ;  /* 0x0000002d34377211 */ /* 0x000fe400078fe2ff */
[----:B------:R-:W-:Y:S01]  /*1630*/  SHF.R.U32.HI R45, RZ, 0x1f, R50 ;  /* 0x0000001fff2d7819 */ /* 0x000fe20000011632 */
[----:B------:R-:W-:-:S03]  /*1640*/  IMAD.HI R4, R3, 0x38e38e39, RZ ;  /* 0x38e38e3903047827 */ /* 0x000fc600078e02ff */
[----:B------:R-:W-:Y:S01]  /*1650*/  LEA.HI.SX32 R50, R50, R45, 0x1c ;  /* 0x0000002d32327211 */ /* 0x000fe200078fe2ff */
[----:B------:R-:W-:Y:S01]  /*1660*/  IMAD R93, R92, -0xf0, R93 ;  /* 0xffffff105c5d7824 */ /* 0x000fe200078e025d */
[----:B------:R-:W-:Y:S01]  /*1670*/  SHF.R.U32.HI R45, RZ, 0x1f, R4 ;  /* 0x0000001fff2d7819 */ /* 0x000fe20000011604 */
[----:B------:R-:W-:Y:S02]  /*1680*/  IMAD.MOV.U32 R92, RZ, RZ, RZ ;  /* 0x000000ffff5c7224 */ /* 0x000fe400078e00ff */
[----:B------:R-:W-:Y:S01]  /*1690*/  IMAD R56, R50, -0x1e, R51 ;  /* 0xffffffe232387824 */ /* 0x000fe200078e0233 */
[----:B------:R-:W-:Y:S01]  /*16a0*/  LEA.HI.SX32 R4, R4, R45, 0x1b ;  /* 0x0000002d04047211 */ /* 0x000fe200078fdaff */
[----:B------:R-:W-:Y:S01]  /*16b0*/  IMAD R45, R29, -0x1e, R31 ;  /* 0xffffffe21d2d7824 */ /* 0x000fe200078e021f */
[----:B------:R-:W-:Y:S01]  /*16c0*/  IADD3 R51, R3, 0xc4, RZ ;  /* 0x000000c403337810 */ /* 0x000fe20007ffe0ff */
[----:B------:R-:W-:Y:S01]  /*16d0*/  IMAD R44, R55, -0x1e, R57 ;  /* 0xffffffe2372c7824 */ /* 0x000fe200078e0239 */
[----:B------:R-:W-:Y:S01]  /*16e0*/  MOV R50, RZ ;  /* 0x000000ff00327202 */ /* 0x000fe20000000f00 */
[----:B------:R-:W-:Y:S01]  /*16f0*/  IMAD R31, R4, -0x90, R3 ;  /* 0xffffff70041f7824 */ /* 0x000fe200078e0203 */
[----:B0-----:R-:W-:Y:S01]  /*1700*/  SHF.R.S32.HI R29, RZ, 0x1, R47 ;  /* 0x00000001ff1d7819 */ /* 0x001fe2000001142f */
[----:B------:R-:W-:Y:S01]  /*1710*/  IMAD.HI R93, R93, -0x77777777, R92 ;  /* 0x888888895d5d7827 */ /* 0x000fe200078e025c */
[----:B------:R-:W-:-:S03]  /*1720*/  LOP3.LUT R47, R47, 0x1, RZ, 0xc0, !PT ;  /* 0x000000012f2f7812 */ /* 0x000fc600078ec0ff */
[----:B------:R-:W-:-:S04]  /*1730*/  IMAD.HI R55, R51, -0x77777777, R50 ;  /* 0x8888888933377827 */ /* 0x000fc800078e0232 */
[----:B------:R-:W-:Y:S02]  /*1740*/  IMAD R4, R4, 0x480, R31 ;  /* 0x0000048004047824 */ /* 0x000fe400078e021f */
[----:B------:R-:W-:Y:S01]  /*1750*/  IMAD.HI R50, R51, 0x38e38e39, RZ ;  /* 0x38e38e3933327827 */ /* 0x000fe200078e02ff */
[----:B------:R-:W-:-:S03]  /*1760*/  IADD3 R51, R6, 0x5e, RZ ;  /* 0x0000005e06337810 */ /* 0x000fc60007ffe0ff */
[----:B------:R-:W-:Y:S01]  /*1770*/  IMAD R92, R49, -0x1e, R53 ;  /* 0xffffffe2315c7824 */ /* 0x000fe200078e0235 */
[----:B------:R-:W-:Y:S01]  /*1780*/  IADD3 R53, R3, 0x188, RZ ;  /* 0x0000018803357810 */ /* 0x000fe20007ffe0ff */
[C---:B------:R-:W-:Y:S02]  /*1790*/  IMAD R31, R29.reuse, 0x1200, R0 ;  /* 0x000012001d1f7824 */ /* 0x040fe400078e0200 */
[C---:B------:R-:W-:Y:S02]  /*17a0*/  IMAD R0, R29.reuse, 0x1200, R4 ;  /* 0x000012001d007824 */ /* 0x040fe400078e0204 */
[----:B------:R-:W-:Y:S01]  /*17b0*/  IMAD R49, R29, 0x1200, R2 ;  /* 0x000012001d317824 */ /* 0x000fe200078e0202 */
[----:B------:R-:W-:Y:S01]  /*17c0*/  SHF.R.U32.HI R29, RZ, 0x1f, R50 ;  /* 0x0000001fff1d7819 */ /* 0x000fe20000011632 */
[----:B------:R-:W-:Y:S02]  /*17d0*/  IMAD.MOV.U32 R52, RZ, RZ, RZ ;  /* 0x000000ffff347224 */ /* 0x000fe400078e00ff */
[----:B------:R-:W-:Y:S01]  /*17e0*/  IMAD.HI R60, R61, -0x77777777, R60 ;  /* 0x888888893d3c7827 */ /* 0x000fe200078e023c */
[----:B------:R-:W-:Y:S01]  /*17f0*/  LEA.HI.SX32 R4, R50, R29, 0x1b ;  /* 0x0000001d32047211 */ /* 0x000fe200078fdaff */
[----:B------:R-:W-:-:S02]  /*1800*/  HFMA2.MMA R50, -RZ, RZ, 0, 0 ;  /* 0x00000000ff327435 */ /* 0x000fc400000001ff */
[----:B------:R-:W-:-:S04]  /*1810*/  IMAD.HI R61, R53, -0x77777777, R52 ;  /* 0x88888889353d7827 */ /* 0x000fc800078e0234 */
[----:B------:R-:W-:Y:S01]  /*1820*/  IMAD.HI R52, R53, 0x38e38e39, RZ ;  /* 0x38e38e3935347827 */ /* 0x000fe200078e02ff */
[----:B------:R-:W-:-:S03]  /*1830*/  IADD3 R53, R3, 0x119c, RZ ;  /* 0x0000119c03357810 */ /* 0x000fc60007ffe0ff */
[----:B------:R-:W-:Y:S01]  /*1840*/  IMAD.HI R2, R51, -0x77777777, R50 ;  /* 0x8888888933027827 */ /* 0x000fe200078e0232 */
[----:B------:R-:W-:Y:S02]  /*1850*/  SHF.R.U32.HI R29, RZ, 0x1f, R52 ;  /* 0x0000001fff1d7819 */ /* 0x000fe40000011634 */
[----:B------:R-:W-:Y:S01]  /*1860*/  SHF.R.U32.HI R50, RZ, 0x1f, R107 ;  /* 0x0000001fff327819 */ /* 0x000fe2000001166b */
[----:B------:R-:W-:Y:S01]  /*1870*/  IMAD R71, R70, -0xf0, R71 ;  /* 0xffffff1046477824 */ /* 0x000fe200078e0247 */
[----:B------:R-:W-:Y:S01]  /*1880*/  LEA.HI.SX32 R52, R52, R29, 0x1b ;  /* 0x0000001d34347211 */ /* 0x000fe200078fdaff */
[----:B------:R-:W-:Y:S01]  /*1890*/  IMAD.MOV.U32 R70, RZ, RZ, RZ ;  /* 0x000000ffff467224 */ /* 0x000fe200078e00ff */
[----:B------:R-:W-:Y:S01]  /*18a0*/  SHF.R.U32.HI R29, RZ, 0x1f, R2 ;  /* 0x0000001fff1d7819 */ /* 0x000fe20000011602 */
[----:B------:R-:W-:Y:S01]  /*18b0*/  IMAD R73, R72, -0xf0, R73 ;  /* 0xffffff1048497824 */ /* 0x000fe200078e0249 */
[----:B------:R-:W-:Y:S01]  /*18c0*/  HFMA2.MMA R72, -RZ, RZ, 0, 0 ;  /* 0x00000000ff487435 */ /* 0x000fe200000001ff */
[----:B------:R-:W-:Y:S01]  /*18d0*/  IMAD.MOV.U32 R76, RZ, RZ, RZ ;  /* 0x000000ffff4c7224 */ /* 0x000fe200078e00ff */
[----:B------:R-:W-:Y:S01]  /*18e0*/  LEA.HI.SX32 R29, R2, R29, 0x19 ;  /* 0x0000001d021d7211 */ /* 0x000fe200078fcaff */
[----:B------:R-:W-:-:S04]  /*18f0*/  IMAD.HI R70, R71, -0x77777777, R70 ;  /* 0x8888888947467827 */ /* 0x000fc800078e0246 */
[----:B------:R-:W-:Y:S01]  /*1900*/  IMAD R51, R29, -0xf0, R51 ;  /* 0xffffff101d337824 */ /* 0x000fe200078e0233 */
[----:B------:R-:W-:Y:S01]  /*1910*/  LEA.HI.SX32 R29, R107, R50, 0x18 ;  /* 0x000000326b1d7211 */ /* 0x000fe200078fc2ff */
[----:B------:R-:W-:Y:S02]  /*1920*/  IMAD.MOV.U32 R50, RZ, RZ, 0x188 ;  /* 0x00000188ff327424 */ /* 0x000fe400078e00ff */
[----:B------:R-:W-:-:S04]  /*1930*/  IMAD.HI R18, R77, -0x77777777, R76 ;  /* 0x888888894d127827 */ /* 0x000fc800078e024c */
[----:B------:R-:W-:Y:S01]  /*1940*/  IMAD R71, R47, R50, -0x1d ;  /* 0xffffffe32f477424 */ /* 0x000fe200078e0232 */
[----:B------:R-:W-:Y:S01]  /*1950*/  HFMA2.MMA R50, -RZ, RZ, 0, 0 ;  /* 0x00000000ff327435 */ /* 0x000fe200000001ff */
[----:B------:R-:W-:Y:S01]  /*1960*/  IMAD R2, R4, 0x480, R31 ;  /* 0x0000048004027824 */ /* 0x000fe200078e021f */
[----:B------:R-:W-:Y:S01]  /*1970*/  SHF.R.U32.HI R31, RZ, 0x1f, R110 ;  /* 0x0000001fff1f7819 */ /* 0x000fe2000001166e */
[----:B------:R-:W-:Y:S01]  /*1980*/  IMAD R4, R52, 0x480, R49 ;  /* 0x0000048034047824 */ /* 0x000fe200078e0231 */
[----:B------:R-:W-:Y:S01]  /*1990*/  MOV R52, RZ ;  /* 0x000000ff00347202 */ /* 0x000fe20000000f00 */
[----:B------:R-:W-:Y:S01]  /*19a0*/  IMAD.HI R72, R73, -0x77777777, R72 ;  /* 0x8888888949487827 */ /* 0x000fe200078e0248 */
[----:B------:R-:W-:Y:S02]  /*19b0*/  SHF.R.U32.HI R97, RZ, 0x1f, R18 ;  /* 0x0000001fff617819 */ /* 0x000fe40000011612 */
[----:B------:R-:W-:Y:S01]  /*19c0*/  LEA.HI.SX32 R31, R110, R31, 0x18 ;  /* 0x0000001f6e1f7211 */ /* 0x000fe200078fc2ff */
[----:B------:R-:W-:Y:S01]  /*19d0*/  IMAD.HI R73, R53, -0x77777777, R52 ;  /* 0x8888888935497827 */ /* 0x000fe200078e0234 */
[----:B------:R-:W-:-:S02]  /*19e0*/  IADD3 R49, R92, -0x1, RZ ;  /* 0xffffffff5c317810 */ /* 0x000fc40007ffe0ff */
[----:B------:R-:W-:Y:S01]  /*19f0*/  LEA.HI.SX32 R97, R18, R97, 0x19 ;  /* 0x0000006112617211 */ /* 0x000fe200078fcaff */
[----:B------:R-:W-:Y:S01]  /*1a00*/  IMAD.IADD R92, R71, 0x1, R92 ;  /* 0x00000001475c7824 */ /* 0x000fe200078e025c */
[----:B------:R-:W-:Y:S01]  /*1a10*/  ISETP.GT.U32.AND P1, PT, R49, 0x1b, PT ;  /* 0x0000001b3100780c */ /* 0x000fe20003f24070 */
[----:B------:R-:W-:Y:S01]  /*1a20*/  IMAD.HI R53, R51, -0x77777777, R50 ;  /* 0x8888888933357827 */ /* 0x000fe200078e0232 */
[----:B------:R-:W-:Y:S02]  /*1a30*/  SHF.R.U32.HI R51, RZ, 0x1f, R86 ;  /* 0x0000001fff337819 */ /* 0x000fe40000011656 */
[----:B------:R-:W-:Y:S01]  /*1a40*/  IADD3 R50, R56, -0x1, RZ ;  /* 0xffffffff38327810 */ /* 0x000fe20007ffe0ff */
[----:B------:R-:W-:Y:S01]  /*1a50*/  IMAD R49, R31, 0x310, R92 ;  /* 0x000003101f317824 */ /* 0x000fe200078e025c */
[----:B------:R-:W-:Y:S01]  /*1a60*/  SHF.R.U32.HI R31, RZ, 0x1f, R108 ;  /* 0x0000001fff1f7819 */ /* 0x000fe2000001166c */
[----:B------:R-:W-:Y:S01]  /*1a70*/  IMAD R77, R97, -0xf0, R77 ;  /* 0xffffff10614d7824 */ /* 0x000fe200078e024d */
[----:B------:R-:W-:Y:S01]  /*1a80*/  LEA.HI.SX32 R57, R86, R51, 0x18 ;  /* 0x0000003356397211 */ /* 0x000fe200078fc2ff */
[----:B------:R-:W-:Y:S01]  /*1a90*/  IMAD R59, R58, -0xf0, R59 ;  /* 0xffffff103a3b7824 */ /* 0x000fe200078e023b */
[----:B------:R-:W-:Y:S01]  /*1aa0*/  ISETP.GT.U32.AND P2, PT, R50, 0x1b, PT ;  /* 0x0000001b3200780c */ /* 0x000fe20003f44070 */
[----:B------:R-:W-:Y:S01]  /*1ab0*/  HFMA2.MMA R58, -RZ, RZ, 0, 0 ;  /* 0x00000000ff3a7435 */ /* 0x000fe200000001ff */
[----:B------:R-:W-:Y:S01]  /*1ac0*/  IADD3 R51, R3, 0x1d18, RZ ;  /* 0x00001d1803337810 */ /* 0x000fe20007ffe0ff */
[----:B------:R-:W-:Y:S01]  /*1ad0*/  IMAD.HI R76, R77, -0x77777777, R76 ;  /* 0x888888894d4c7827 */ /* 0x000fe200078e024c */
[----:B------:R-:W-:-:S02]  /*1ae0*/  MOV R50, RZ ;  /* 0x000000ff00327202 */ /* 0x000fc40000000f00 */
[----:B------:R-:W-:Y:S01]  /*1af0*/  LEA.HI.SX32 R31, R108, R31, 0x18 ;  /* 0x0000001f6c1f7211 */ /* 0x000fe200078fc2ff */
[----:B------:R-:W-:Y:S01]  /*1b00*/  IMAD.IADD R56, R71, 0x1, R56 ;  /* 0x0000000147387824 */ /* 0x000fe200078e0238 */
[----:B------:R-:W-:Y:S01]  /*1b10*/  IADD3 R97, R6, 0x40, RZ ;  /* 0x0000004006617810 */ /* 0x000fe20007ffe0ff */
[----:B------:R-:W-:Y:S01]  /*1b20*/  IMAD.HI R77, R51, -0x77777777, R50 ;  /* 0x88888889334d7827 */ /* 0x000fe200078e0232 */
[----:B------:R-:W-:Y:S02]  /*1b30*/  SHF.R.U32.HI R51, RZ, 0x1f, R88 ;  /* 0x0000001fff337819 */ /* 0x000fe40000011658 */
[----:B------:R-:W-:Y:S01]  /*1b40*/  SHF.R.U32.HI R50, RZ, 0x1f, R27 ;  /* 0x0000001fff327819 */ /* 0x000fe2000001161b */
[--C-:B------:R-:W-:Y:S02]  /*1b50*/  IMAD R52, R31, 0x310, R56.reuse ;  /* 0x000003101f347824 */ /* 0x100fe400078e0238 */
[----:B------:R-:W-:Y:S01]  /*1b60*/  IMAD R31, R57, 0x310, R56 ;  /* 0x00000310391f7824 */ /* 0x000fe200078e0238 */
[----:B------:R-:W-:Y:S01]  /*1b70*/  LEA.HI.SX32 R57, R88, R51, 0x18 ;  /* 0x0000003358397211 */ /* 0x000fe200078fc2ff */
[----:B------:R-:W-:Y:S01]  /*1b80*/  IMAD.HI R58, R59, -0x77777777, R58 ;  /* 0x888888893b3a7827 */ /* 0x000fe200078e023a */
[----:B------:R-:W-:-:S02]  /*1b90*/  LEA.HI.SX32 R27, R27, R50, 0x18 ;  /* 0x000000321b1b7211 */ /* 0x000fc400078fc2ff */
[----:B------:R-:W-:Y:S01]  /*1ba0*/  SHF.R.U32.HI R51, RZ, 0x1f, R104 ;  /* 0x0000001fff337819 */ /* 0x000fe20000011668 */
[----:B------:R-:W-:Y:S01]  /*1bb0*/  IMAD R63, R62, -0xf0, R63 ;  /* 0xffffff103e3f7824 */ /* 0x000fe200078e023f */
[----:B------:R-:W-:Y:S01]  /*1bc0*/  IADD3 R50, R28, -0x1, RZ ;  /* 0xffffffff1c327810 */ /* 0x000fe20007ffe0ff */
[----:B------:R-:W-:Y:S01]  /*1bd0*/  IMAD.MOV.U32 R62, RZ, RZ, RZ ;  /* 0x000000ffff3e7224 */ /* 0x000fe200078e00ff */
[----:B------:R-:W-:Y:S01]  /*1be0*/  LEA.HI.SX32 R59, R104, R51, 0x18 ;  /* 0x00000033683b7211 */ /* 0x000fe200078fc2ff */
[----:B------:R-:W-:Y:S01]  /*1bf0*/  IMAD R91, R90, -0xf0, R91 ;  /* 0xffffff105a5b7824 */ /* 0x000fe200078e025b */
[----:B------:R-:W-:Y:S01]  /*1c00*/  IADD3 R51, R6, 0x7c, RZ ;  /* 0x0000007c06337810 */ /* 0x000fe20007ffe0ff */
[----:B------:R-:W-:Y:S01]  /*1c10*/  IMAD.HI R62, R63, -0x77777777, R62 ;  /* 0x888888893f3e7827 */ /* 0x000fe200078e023e */
[----:B------:R-:W-:Y:S01]  /*1c20*/  ISETP.GT.U32.AND P0, PT, R50, 0x1b, PT ;  /* 0x0000001b3200780c */ /* 0x000fe20003f04070 */
[----:B------:R-:W-:Y:S01]  /*1c30*/  HFMA2.MMA R90, -RZ, RZ, 0, 0 ;  /* 0x00000000ff5a7435 */ /* 0x000fe200000001ff */
[----:B------:R-:W-:Y:S01]  /*1c40*/  IADD3 R28, R71, R28, RZ ;  /* 0x0000001c471c7210 */ /* 0x000fe20007ffe0ff */
[----:B------:R-:W-:-:S02]  /*1c50*/  IMAD.MOV.U32 R50, RZ, RZ, RZ ;  /* 0x000000ffff327224 */ /* 0x000fc400078e00ff */
[----:B------:R-:W-:Y:S01]  /*1c60*/  IMAD R79, R78, -0xf0, R79 ;  /* 0xffffff104e4f7824 */ /* 0x000fe200078e024f */
[----:B------:R-:W-:Y:S01]  /*1c70*/  MOV R78, RZ ;  /* 0x000000ff004e7202 */ /* 0x000fe20000000f00 */
[----:B------:R-:W-:-:S04]  /*1c80*/  IMAD.HI R50, R51, -0x77777777, R50 ;  /* 0x8888888933327827 */ /* 0x000fc800078e0232 */
[----:B------:R-:W-:Y:S01]  /*1c90*/  IMAD R56, R27, 0x310, R28 ;  /* 0x000003101b387824 */ /* 0x000fe200078e021c */
[----:B------:R-:W-:Y:S01]  /*1ca0*/  SHF.R.U32.HI R63, RZ, 0x1f, R50 ;  /* 0x0000001fff3f7819 */ /* 0x000fe20000011632 */
[--C-:B------:R-:W-:Y:S02]  /*1cb0*/  IMAD R57, R57, 0x310, R28.reuse ;  /* 0x0000031039397824 */ /* 0x100fe400078e021c */
[----:B------:R-:W-:Y:S01]  /*1cc0*/  IMAD R27, R59, 0x310, R28 ;  /* 0x000003103b1b7824 */ /* 0x000fe200078e021c */
[----:B------:R-:W-:Y:S01]  /*1cd0*/  LEA.HI.SX32 R50, R50, R63, 0x19 ;  /* 0x0000003f32327211 */ /* 0x000fe200078fcaff */
[----:B------:R-:W-:Y:S01]  /*1ce0*/  IMAD.HI R90, R91, -0x77777777, R90 ;  /* 0x888888895b5a7827 */ /* 0x000fe200078e025a */
[----:B------:R-:W-:Y:S02]  /*1cf0*/  SHF.R.U32.HI R28, RZ, 0x1f, R113 ;  /* 0x0000001fff1c7819 */ /* 0x000fe40000011671 */
[----:B------:R-:W-:Y:S01]  /*1d00*/  SHF.R.U32.HI R59, RZ, 0x1f, R24 ;  /* 0x0000001fff3b7819 */ /* 0x000fe20000011618 */
[----:B------:R-:W-:Y:S01]  /*1d10*/  IMAD R51, R50, -0xf0, R51 ;  /* 0xffffff1032337824 */ /* 0x000fe200078e0233 */
[----:B------:R-:W-:Y:S01]  /*1d20*/  LEA.HI.SX32 R113, R113, R28, 0x18 ;  /* 0x0000001c71717211 */ /* 0x000fe200078fc2ff */
[----:B------:R-:W-:Y:S01]  /*1d30*/  IMAD.MOV.U32 R50, RZ, RZ, RZ ;  /* 0x000000ffff327224 */ /* 0x000fe200078e00ff */
[----:B------:R-:W-:Y:S01]  /*1d40*/  IADD3 R28, R71, R45, RZ ;  /* 0x0000002d471c7210 */ /* 0x000fe20007ffe0ff */
[----:B------:R-:W-:Y:S01]  /*1d50*/  IMAD.HI R78, R79, -0x77777777, R78 ;  /* 0x888888894f4e7827 */ /* 0x000fe200078e024e */
[----:B------:R-:W-:-:S02]  /*1d60*/  LEA.HI.SX32 R59, R24, R59, 0x18 ;  /* 0x0000003b183b7211 */ /* 0x000fc400078fc2ff */
[----:B------:R-:W-:Y:S01]  /*1d70*/  IADD3 R24, R71, R85, RZ ;  /* 0x0000005547187210 */ /* 0x000fe20007ffe0ff */
[----:B------:R-:W-:Y:S01]  /*1d80*/  IMAD.HI R63, R51, -0x77777777, R50 ;  /* 0x88888889333f7827 */ /* 0x000fe200078e0232 */
[----:B------:R-:W-:Y:S02]  /*1d90*/  SHF.R.U32.HI R51, RZ, 0x1f, R112 ;  /* 0x0000001fff337819 */ /* 0x000fe40000011670 */
[----:B------:R-:W-:Y:S01]  /*1da0*/  SHF.R.U32.HI R50, RZ, 0x1f, R105 ;  /* 0x0000001fff327819 */ /* 0x000fe20000011669 */
[----:B------:R-:W-:Y:S01]  /*1db0*/  IMAD.HI R82, R83, -0x77777777, R82 ;  /* 0x8888888953527827 */ /* 0x000fe200078e0252 */
[----:B------:R-:W-:Y:S02]  /*1dc0*/  LEA.HI.SX32 R51, R112, R51, 0x18 ;  /* 0x0000003370337211 */ /* 0x000fe400078fc2ff */
[----:B------:R-:W-:Y:S01]  /*1dd0*/  LEA.HI.SX32 R105, R105, R50, 0x18 ;  /* 0x0000003269697211 */ /* 0x000fe200078fc2ff */
[----:B------:R-:W-:Y:S01]  /*1de0*/  IMAD R81, R80, -0xf0, R81 ;  /* 0xffffff1050517824 */ /* 0x000fe200078e0251 */
[----:B------:R-:W-:Y:S01]  /*1df0*/  IADD3 R85, R85, -0x1, RZ ;  /* 0xffffffff55557810 */ /* 0x000fe20007ffe0ff */
[----:B------:R-:W-:Y:S01]  /*1e00*/  IMAD R91, R51, 0x310, R28 ;  /* 0x00000310335b7824 */ /* 0x000fe200078e021c */
[----:B------:R-:W-:Y:S01]  /*1e10*/  SHF.R.U32.HI R51, RZ, 0x1f, R106 ;  /* 0x0000001fff337819 */ /* 0x000fe2000001166a */
[----:B------:R-:W-:-:S02]  /*1e20*/  IMAD R50, R105, 0x310, R24 ;  /* 0x0000031069327824 */ /* 0x000fc400078e0218 */
[----:B------:R-:W-:Y:S01]  /*1e30*/  IMAD.MOV.U32 R80, RZ, RZ, RZ ;  /* 0x000000ffff507224 */ /* 0x000fe200078e00ff */
[----:B------:R-:W-:Y:S01]  /*1e40*/  LEA.HI.SX32 R51, R106, R51, 0x18 ;  /* 0x000000336a337211 */ /* 0x000fe200078fc2ff */
[----:B------:R-:W-:-:S04]  /*1e50*/  IMAD.HI R18, R97, -0x77777777, R96 ;  /* 0x8888888961127827 */ /* 0x000fc800078e0260 */
[----:B------:R-:W-:Y:S01]  /*1e60*/  IMAD R86, R51, 0x310, R24 ;  /* 0x0000031033567824 */ /* 0x000fe200078e0218 */
[----:B------:R-:W-:Y:S01]  /*1e70*/  SHF.R.U32.HI R17, RZ, 0x1f, R18 ;  /* 0x0000001fff117819 */ /* 0x000fe20000011612 */
[----:B------:R-:W-:Y:S01]  /*1e80*/  IMAD R51, R59, 0x310, R24 ;  /* 0x000003103b337824 */ /* 0x000fe200078e0218 */
[----:B------:R-:W-:Y:S01]  /*1e90*/  SHF.R.U32.HI R59, RZ, 0x1f, R22 ;  /* 0x0000001fff3b7819 */ /* 0x000fe20000011616 */
[----:B------:R-:W-:Y:S01]  /*1ea0*/  IMAD.HI R80, R81, -0x77777777, R80 ;  /* 0x8888888951507827 */ /* 0x000fe200078e0250 */
[----:B------:R-:W-:Y:S02]  /*1eb0*/  SHF.R.U32.HI R24, RZ, 0x1f, R25 ;  /* 0x0000001fff187819 */ /* 0x000fe40000011619 */
[----:B------:R-:W-:Y:S01]  /*1ec0*/  LEA.HI.SX32 R59, R22, R59, 0x18 ;  /* 0x0000003b163b7211 */ /* 0x000fe200078fc2ff */
[----:B------:R-:W-:Y:S01]  /*1ed0*/  IMAD.HI R64, R65, -0x77777777, R64 ;  /* 0x8888888941407827 */ /* 0x000fe200078e0240 */
[----:B------:R-:W-:Y:S02]  /*1ee0*/  SHF.R.U32.HI R22, RZ, 0x1f, R109 ;  /* 0x0000001fff167819 */ /* 0x000fe4000001166d */
[----:B------:R-:W-:Y:S01]  /*1ef0*/  LEA.HI.SX32 R24, R25, R24, 0x18 ;  /* 0x0000001819187211 */ /* 0x000fe200078fc2ff */
[----:B------:R-:W-:Y:S01]  /*1f00*/  IMAD R29, R29, 0x310, R92 ;  /* 0x000003101d1d7824 */ /* 0x000fe200078e025c */
[----:B------:R-:W-:Y:S01]  /*1f10*/  LEA.HI.SX32 R79, R109, R22, 0x18 ;  /* 0x000000166d4f7211 */ /* 0x000fe200078fc2ff */
[C---:B------:R-:W-:Y:S01]  /*1f20*/  IMAD.IADD R22, R71.reuse, 0x1, R42 ;  /* 0x0000000147167824 */ /* 0x040fe200078e022a */
[----:B------:R-:W-:Y:S01]  /*1f30*/  IADD3 R25, R71, R44, RZ ;  /* 0x0000002c47197210 */ /* 0x000fe20007ffe0ff */
[----:B------:R-:W-:Y:S01]  /*1f40*/  IMAD R75, R74, -0xf0, R75 ;  /* 0xffffff104a4b7824 */ /* 0x000fe200078e024b */
[----:B------:R-:W-:Y:S01]  /*1f50*/  LEA.HI.SX32 R17, R18, R17, 0x19 ;  /* 0x0000001112117211 */ /* 0x000fe200078fcaff */
[----:B------:R-:W-:Y:S01]  /*1f60*/  IMAD R83, R59, 0x310, R22 ;  /* 0x000003103b537824 */ /* 0x000fe200078e0216 */
[----:B------:R-:W-:Y:S01]  /*1f70*/  SHF.R.U32.HI R59, RZ, 0x1f, R26 ;  /* 0x0000001fff3b7819 */ /* 0x000fe2000001161a */
[----:B------:R-:W-:Y:S01]  /*1f80*/  IMAD R79, R79, 0x310, R22 ;  /* 0x000003104f4f7824 */ /* 0x000fe200078e0216 */
[----:B------:R-:W-:Y:S01]  /*1f90*/  SHF.R.U32.HI R22, RZ, 0x1f, R111 ;  /* 0x0000001fff167819 */ /* 0x000fe2000001166f */
[----:B------:R-:W-:Y:S01]  /*1fa0*/  IMAD R97, R17, -0xf0, R97 ;  /* 0xffffff1011617824 */ /* 0x000fe200078e0261 */
[----:B------:R-:W-:Y:S01]  /*1fb0*/  LEA.HI.SX32 R26, R26, R59, 0x18 ;  /* 0x0000003b1a1a7211 */ /* 0x000fe200078fc2ff */
[----:B------:R-:W-:Y:S01]  /*1fc0*/  IMAD.MOV.U32 R74, RZ, RZ, RZ ;  /* 0x000000ffff4a7224 */ /* 0x000fe200078e00ff */
[----:B------:R-:W-:Y:S01]  /*1fd0*/  LEA.HI.SX32 R22, R111, R22, 0x18 ;  /* 0x000000166f167211 */ /* 0x000fe200078fc2ff */
[----:B------:R-:W-:Y:S01]  /*1fe0*/  IMAD.HI R97, R97, -0x77777777, R96 ;  /* 0x8888888961617827 */ /* 0x000fe200078e0260 */
[----:B------:R-:W-:-:S02]  /*1ff0*/  IADD3 R59, R89, R71, RZ ;  /* 0x00000047593b7210 */ /* 0x000fc40007ffe0ff */
[----:B------:R-:W-:Y:S01]  /*2000*/  IADD3 R89, R89, -0x1, RZ ;  /* 0xffffffff59597810 */ /* 0x000fe20007ffe0ff */
[----:B------:R-:W-:Y:S01]  /*2010*/  IMAD R81, R22, 0x310, R25 ;  /* 0x0000031016517824 */ /* 0x000fe200078e0219 */
[----:B------:R-:W-:Y:S01]  /*2020*/  SHF.R.U32.HI R22, RZ, 0x1f, R23 ;  /* 0x0000001fff167819 */ /* 0x000fe20000011617 */
[----:B------:R-:W-:Y:S02]  /*2030*/  IMAD R25, R24, 0x310, R25 ;  /* 0x0000031018197824 */ /* 0x000fe400078e0219 */
[----:B------:R-:W-:Y:S01]  /*2040*/  IMAD R67, R66, -0xf0, R67 ;  /* 0xffffff1042437824 */ /* 0x000fe200078e0243 */
[----:B------:R-:W-:Y:S01]  /*2050*/  LEA.HI.SX32 R24, R23, R22, 0x18 ;  /* 0x0000001617187211 */ /* 0x000fe200078fc2ff */
[----:B------:R-:W-:Y:S01]  /*2060*/  IMAD.HI R74, R75, -0x77777777, R74 ;  /* 0x888888894b4a7827 */ /* 0x000fe200078e024a */
[----:B------:R-:W-:Y:S02]  /*2070*/  SHF.R.U32.HI R22, RZ, 0x1f, R55 ;  /* 0x0000001fff167819 */ /* 0x000fe40000011637 */
[----:B------:R-:W-:Y:S01]  /*2080*/  SHF.R.U32.HI R23, RZ, 0x1f, R16 ;  /* 0x0000001fff177819 */ /* 0x000fe20000011610 */
[----:B------:R-:W-:Y:S01]  /*2090*/  IMAD.HI R68, R69, -0x77777777, R68 ;  /* 0x8888888945447827 */ /* 0x000fe200078e0244 */
[----:B------:R-:W-:-:S02]  /*20a0*/  LEA.HI.SX32 R22, R55, R22, 0x1c ;  /* 0x0000001637167211 */ /* 0x000fc400078fe2ff */
[----:B------:R-:W-:Y:S01]  /*20b0*/  LEA.HI.SX32 R16, R16, R23, 0x18 ;  /* 0x0000001710107211 */ /* 0x000fe200078fc2ff */
[--C-:B------:R-:W-:Y:S01]  /*20c0*/  IMAD R55, R26, 0x310, R59.reuse ;  /* 0x000003101a377824 */ /* 0x100fe200078e023b */
[----:B------:R-:W-:Y:S01]  /*20d0*/  SHF.R.U32.HI R23, RZ, 0x1f, R14 ;  /* 0x0000001fff177819 */ /* 0x000fe2000001160e */
[----:B------:R-:W-:Y:S01]  /*20e0*/  IMAD R96, R22, 0x1c, R59 ;  /* 0x0000001c16607824 */ /* 0x000fe200078e023b */
[----:B------:R-:W-:Y:S01]  /*20f0*/  SHF.R.U32.HI R22, RZ, 0x1f, R61 ;  /* 0x0000001fff167819 */ /* 0x000fe2000001163d */
[----:B------:R-:W-:Y:S01]  /*2100*/  IMAD R59, R24, 0x310, R59 ;  /* 0x00000310183b7824 */ /* 0x000fe200078e023b */
[----:B------:R-:W-:Y:S01]  /*2110*/  LEA.HI.SX32 R14, R14, R23, 0x18 ;  /* 0x000000170e0e7211 */ /* 0x000fe200078fc2ff */
[----:B------:R-:W-:Y:S01]  /*2120*/  IMAD.IADD R23, R71, 0x1, R41 ;  /* 0x0000000147177824 */ /* 0x000fe200078e0229 */
[----:B------:R-:W-:Y:S01]  /*2130*/  LEA.HI.SX32 R22, R61, R22, 0x18 ;  /* 0x000000163d167211 */ /* 0x000fe200078fc2ff */
[----:B------:R-:W-:Y:S01]  /*2140*/  IMAD R95, R117, -0xf0, R95 ;  /* 0xffffff10755f7824 */ /* 0x000fe200078e025f */
[----:B------:R-:W-:Y:S01]  /*2150*/  SHF.R.U32.HI R24, RZ, 0x1f, R7 ;  /* 0x0000001fff187819 */ /* 0x000fe20000011607 */
[----:B------:R-:W-:Y:S01]  /*2160*/  IMAD R61, R16, 0x310, R23 ;  /* 0x00000310103d7824 */ /* 0x000fe200078e0217 */
[----:B------:R-:W-:Y:S01]  /*2170*/  SHF.R.U32.HI R16, RZ, 0x1f, R5 ;  /* 0x0000001fff107819 */ /* 0x000fe20000011605 */
[----:B------:R-:W-:Y:S01]  /*2180*/  IMAD R65, R22, 0x310, R23 ;  /* 0x0000031016417824 */ /* 0x000fe200078e0217 */
[----:B------:R-:W-:Y:S01]  /*2190*/  SHF.R.U32.HI R22, RZ, 0x1f, R11 ;  /* 0x0000001fff167819 */ /* 0x000fe2000001160b */
[----:B------:R-:W-:Y:S01]  /*21a0*/  IMAD R14, R14, 0x310, R23 ;  /* 0x000003100e0e7824 */ /* 0x000fe200078e0217 */
[----:B------:R-:W-:Y:S01]  /*21b0*/  LEA.HI.SX32 R16, R5, R16, 0x18 ;  /* 0x0000001005107211 */ /* 0x000fe200078fc2ff */
[----:B------:R-:W-:Y:S01]  /*21c0*/  IMAD.HI R94, R95, -0x77777777, R94 ;  /* 0x888888895f5e7827 */ /* 0x000fe200078e025e */
[----:B------:R-:W-:-:S02]  /*21d0*/  IADD3 R5, R71, R87, RZ ;  /* 0x0000005747057210 */ /* 0x000fc40007ffe0ff */
[----:B------:R-:W-:Y:S01]  /*21e0*/  LEA.HI.SX32 R22, R11, R22, 0x18 ;  /* 0x000000160b167211 */ /* 0x000fe200078fc2ff */
[----:B------:R-:W-:Y:S01]  /*21f0*/  IMAD.HI R17, R103, -0x77777777, R102 ;  /* 0x8888888967117827 */ /* 0x000fe200078e0266 */
[----:B------:R-:W-:Y:S02]  /*2200*/  LEA.HI.SX32 R24, R7, R24, 0x18 ;  /* 0x0000001807187211 */ /* 0x000fe400078fc2ff */
[----:B------:R-:W-:Y:S01]  /*2210*/  IADD3 R23, R71, R40, RZ ;  /* 0x0000002847177210 */ /* 0x000fe20007ffe0ff */
[--C-:B------:R-:W-:Y:S01]  /*2220*/  IMAD R92, R16, 0x310, R5.reuse ;  /* 0x00000310105c7824 */ /* 0x100fe200078e0205 */
[----:B------:R-:W-:Y:S01]  /*2230*/  SHF.R.U32.HI R7, RZ, 0x1f, R12 ;  /* 0x0000001fff077819 */ /* 0x000fe2000001160c */
[--C-:B------:R-:W-:Y:S01]  /*2240*/  IMAD R22, R22, 0x310, R5.reuse ;  /* 0x0000031016167824 */ /* 0x100fe200078e0205 */
[----:B------:R-:W-:Y:S01]  /*2250*/  MOV R66, RZ ;  /* 0x000000ff00427202 */ /* 0x000fe20000000f00 */
[----:B------:R-:W-:Y:S01]  /*2260*/  IMAD R16, R24, 0x310, R5 ;  /* 0x0000031018107824 */ /* 0x000fe200078e0205 */
[----:B------:R-:W-:Y:S01]  /*2270*/  SHF.R.U32.HI R5, RZ, 0x1f, R8 ;  /* 0x0000001fff057819 */ /* 0x000fe20000011608 */
[----:B------:R-:W-:Y:S01]  /*2280*/  IMAD R101, R100, -0xf0, R101 ;  /* 0xffffff1064657824 */ /* 0x000fe200078e0265 */
[----:B------:R-:W-:Y:S01]  /*2290*/  LEA.HI.SX32 R7, R12, R7, 0x18 ;  /* 0x000000070c077211 */ /* 0x000fe200078fc2ff */
[----:B------:R-:W-:Y:S01]  /*22a0*/  IMAD.HI R66, R67, -0x77777777, R66 ;  /* 0x8888888943427827 */ /* 0x000fe200078e0242 */
[----:B------:R-:W-:-:S02]  /*22b0*/  LEA.HI.SX32 R26, R8, R5, 0x18 ;  /* 0x00000005081a7211 */ /* 0x000fc400078fc2ff */
[----:B------:R-:W-:Y:S01]  /*22c0*/  SHF.R.U32.HI R8, RZ, 0x1f, R15 ;  /* 0x0000001fff087819 */ /* 0x000fe2000001160f */
[----:B------:R-:W-:Y:S01]  /*22d0*/  IMAD.MOV.U32 R18, RZ, RZ, RZ ;  /* 0x000000ffff127224 */ /* 0x000fe200078e00ff */
[----:B------:R-:W-:Y:S01]  /*22e0*/  SHF.R.U32.HI R5, RZ, 0x1f, R10 ;  /* 0x0000001fff057819 */ /* 0x000fe2000001160a */
[----:B------:R-:W-:Y:S01]  /*22f0*/  IMAD R26, R26, 0x310, R23 ;  /* 0x000003101a1a7824 */ /* 0x000fe200078e0217 */
[----:B------:R-:W-:Y:S01]  /*2300*/  LEA.HI.SX32 R8, R15, R8, 0x18 ;  /* 0x000000080f087211 */ /* 0x000fe200078fc2ff */
[----:B------:R-:W-:Y:S01]  /*2310*/  IMAD.HI R18, R19, -0x77777777, R18 ;  /* 0x8888888913127827 */ /* 0x000fe200078e0212 */
[----:B------:R-:W-:Y:S02]  /*2320*/  LEA.HI.SX32 R5, R10, R5, 0x18 ;  /* 0x000000050a057211 */ /* 0x000fe400078fc2ff */
[----:B------:R-:W-:Y:S01]  /*2330*/  SHF.R.U32.HI R12, RZ, 0x1f, R77 ;  /* 0x0000001fff0c7819 */ /* 0x000fe2000001164d */
[----:B------:R-:W-:Y:S01]  /*2340*/  IMAD R88, R8, 0x310, R23 ;  /* 0x0000031008587824 */ /* 0x000fe200078e0217 */
[----:B------:R-:W-:Y:S01]  /*2350*/  SHF.R.U32.HI R8, RZ, 0x1f, R13 ;  /* 0x0000001fff087819 */ /* 0x000fe2000001160d */
[----:B------:R-:W-:Y:S01]  /*2360*/  IMAD.HI R20, R99, -0x77777777, R98 ;  /* 0x8888888963147827 */ /* 0x000fe200078e0262 */
[----:B------:R-:W-:-:S02]  /*2370*/  LEA.HI.SX32 R12, R77, R12, 0x18 ;  /* 0x0000000c4d0c7211 */ /* 0x000fc400078fc2ff */
[----:B------:R-:W-:Y:S01]  /*2380*/  LEA.HI.SX32 R75, R13, R8, 0x18 ;  /* 0x000000080d4b7211 */ /* 0x000fe200078fc2ff */
[----:B------:R-:W-:Y:S01]  /*2390*/  IMAD.IADD R8, R71, 0x1, R38 ;  /* 0x0000000147087824 */ /* 0x000fe200078e0226 */
[----:B------:R-:W-:Y:S01]  /*23a0*/  SHF.R.U32.HI R24, RZ, 0x1f, R9 ;  /* 0x0000001fff187819 */ /* 0x000fe20000011609 */
[----:B------:R-:W-:Y:S01]  /*23b0*/  IMAD R28, R113, 0x310, R28 ;  /* 0x00000310711c7824 */ /* 0x000fe200078e021c */
[----:B------:R-:W-:Y:S01]  /*23c0*/  SHF.R.U32.HI R10, RZ, 0x1f, R73 ;  /* 0x0000001fff0a7819 */ /* 0x000fe20000011649 */
[--C-:B------:R-:W-:Y:S01]  /*23d0*/  IMAD R69, R5, 0x310, R8.reuse ;  /* 0x0000031005457824 */ /* 0x100fe200078e0208 */
[----:B------:R-:W-:Y:S01]  /*23e0*/  LEA.HI.SX32 R24, R9, R24, 0x18 ;  /* 0x0000001809187211 */ /* 0x000fe200078fc2ff */
[--C-:B------:R-:W-:Y:S01]  /*23f0*/  IMAD R67, R7, 0x310, R8.reuse ;  /* 0x0000031007437824 */ /* 0x100fe200078e0208 */
[----:B------:R-:W-:Y:S01]  /*2400*/  IADD3 R9, R3, 0x6e4, RZ ;  /* 0x000006e403097810 */ /* 0x000fe20007ffe0ff */
[----:B------:R-:W-:Y:S01]  /*2410*/  IMAD R75, R75, 0x310, R8 ;  /* 0x000003104b4b7824 */ /* 0x000fe200078e0208 */
[----:B------:R-:W-:Y:S01]  /*2420*/  SHF.R.U32.HI R8, RZ, 0x1f, R21 ;  /* 0x0000001fff087819 */ /* 0x000fe20000011615 */
[----:B------:R-:W-:Y:S01]  /*2430*/  IMAD R23, R24, 0x310, R23 ;  /* 0x0000031018177824 */ /* 0x000fe200078e0217 */
[----:B------:R-:W-:-:S02]  /*2440*/  LEA.HI.SX32 R10, R73, R10, 0x18 ;  /* 0x0000000a490a7211 */ /* 0x000fc400078fc2ff */
[----:B------:R-:W-:Y:S02]  /*2450*/  LEA.HI.SX32 R8, R21, R8, 0x18 ;  /* 0x0000000815087211 */ /* 0x000fe400078fc2ff */
[----:B------:R-:W-:Y:S02]  /*2460*/  IADD3 R21, R71, R84, RZ ;  /* 0x0000005447157210 */ /* 0x000fe40007ffe0ff */
[----:B------:R-:W-:Y:S02]  /*2470*/  SHF.R.U32.HI R5, RZ, 0x1f, R62 ;  /* 0x0000001fff057819 */ /* 0x000fe4000001163e */
[----:B------:R-:W-:Y:S01]  /*2480*/  MOV R13, R3 ;  /* 0x00000003000d7202 */ /* 0x000fe20000000f00 */
[--C-:B------:R-:W-:Y:S01]  /*2490*/  IMAD R77, R8, 0x310, R21.reuse ;  /* 0x00000310084d7824 */ /* 0x100fe200078e0215 */
[----:B------:R-:W-:Y:S01]  /*24a0*/  HFMA2.MMA R8, -RZ, RZ, 0, 0 ;  /* 0x00000000ff087435 */ /* 0x000fe200000001ff */
[--C-:B------:R-:W-:Y:S01]  /*24b0*/  IMAD R24, R10, 0x310, R21.reuse ;  /* 0x000003100a187824 */ /* 0x100fe200078e0215 */
[----:B------:R-:W-:Y:S01]  /*24c0*/  LEA.HI.SX32 R5, R62, R5, 0x1d ;  /* 0x000000053e057211 */ /* 0x000fe200078feaff */
[----:B------:R-:W-:Y:S01]  /*24d0*/  IMAD R21, R12, 0x310, R21 ;  /* 0x000003100c157824 */ /* 0x000fe200078e0215 */
[----:B------:R-:W-:Y:S01]  /*24e0*/  MOV R100, RZ ;  /* 0x000000ff00647202 */ /* 0x000fe20000000f00 */
[----:B------:R-:W-:Y:S01]  /*24f0*/  IMAD.MOV.U32 R12, RZ, RZ, RZ ;  /* 0x000000ffff0c7224 */ /* 0x000fe200078e00ff */
[----:B------:R-:W-:Y:S01]  /*2500*/  IADD3 R38, R38, -0x1, RZ ;  /* 0xffffffff26267810 */ /* 0x000fe20007ffe0ff */
[----:B------:R-:W-:Y:S01]  /*2510*/  IMAD R86, R5, 0x1c, R86 ;  /* 0x0000001c05567824 */ /* 0x000fe200078e0256 */
[----:B------:R-:W-:Y:S01]  /*2520*/  SHF.R.U32.HI R5, RZ, 0x1f, R64 ;  /* 0x0000001fff057819 */ /* 0x000fe20000011640 */
[----:B------:R-:W-:Y:S01]  /*2530*/  IMAD.HI R19, R101, -0x77777777, R100 ;  /* 0x8888888965137827 */ /* 0x000fe200078e0264 */
[----:B------:R-:W-:-:S02]  /*2540*/  IADD3 R40, R40, -0x1, RZ ;  /* 0xffffffff28287810 */ /* 0x000fc40007ffe0ff */
[----:B------:R-:W-:Y:S01]  /*2550*/  LEA.HI.SX32 R64, R64, R5, 0x1d ;  /* 0x0000000540407211 */ /* 0x000fe200078feaff */
[----:B------:R-:W-:Y:S01]  /*2560*/  IMAD.HI R7, R9, -0x77777777, R8 ;  /* 0x8888888909077827 */ /* 0x000fe200078e0208 */
[----:B------:R-:W-:Y:S02]  /*2570*/  IADD3 R9, R3, 0x1260, RZ ;  /* 0x0000126003097810 */ /* 0x000fe40007ffe0ff */
[----:B------:R-:W-:Y:S01]  /*2580*/  MOV R117, RZ ;  /* 0x000000ff00757202 */ /* 0x000fe20000000f00 */
[----:B------:R-:W-:Y:S01]  /*2590*/  IMAD R5, R64, 0x1c, R91 ;  /* 0x0000001c40057824 */ /* 0x000fe200078e025b */
[----:B------:R-:W-:Y:S01]  /*25a0*/  IADD3 R87, R87, -0x1, RZ ;  /* 0xffffffff57577810 */ /* 0x000fe20007ffe0ff */
[----:B------:R-:W-:Y:S01]  /*25b0*/  IMAD.HI R9, R9, -0x77777777, R8 ;  /* 0x8888888909097827 */ /* 0x000fe200078e0208 */
[----:B------:R-:W-:Y:S02]  /*25c0*/  SHF.R.U32.HI R8, RZ, 0x1f, R7 ;  /* 0x0000001fff087819 */ /* 0x000fe40000011607 */
[----:B------:R-:W-:-:S02]  /*25d0*/  IADD3 R84, R84, -0x1, RZ ;  /* 0xffffffff54547810 */ /* 0x000fc40007ffe0ff */
[----:B------:R-:W-:Y:S02]  /*25e0*/  LEA.HI.SX32 R73, R7, R8, 0x18 ;  /* 0x0000000807497211 */ /* 0x000fe400078fc2ff */
[----:B------:R-:W-:Y:S02]  /*25f0*/  SHF.R.U32.HI R8, RZ, 0x1f, R9 ;  /* 0x0000001fff087819 */ /* 0x000fe40000011609 */
[----:B------:R-:W-:Y:S02]  /*2600*/  SHF.R.U32.HI R7, RZ, 0x1f, R66 ;  /* 0x0000001fff077819 */ /* 0x000fe40000011642 */
[----:B------:R-:W-:Y:S01]  /*2610*/  LEA.HI.SX32 R11, R9, R8, 0x18 ;  /* 0x00000008090b7211 */ /* 0x000fe200078fc2ff */
[----:B------:R-:W-:Y:S01]  /*2620*/  IMAD.MOV.U32 R8, RZ, RZ, RZ ;  /* 0x000000ffff087224 */ /* 0x000fe200078e00ff */
[----:B------:R-:W-:Y:S02]  /*2630*/  IADD3 R9, R3, 0x1ddc, RZ ;  /* 0x00001ddc03097810 */ /* 0x000fe40007ffe0ff */
[----:B------:R-:W-:-:S02]  /*2640*/  LEA.HI.SX32 R10, R66, R7, 0x1d ;  /* 0x00000007420a7211 */ /* 0x000fc400078feaff */
[----:B------:R-:W-:Y:S01]  /*2650*/  IADD3 R66, R71, R39, RZ ;  /* 0x0000002747427210 */ /* 0x000fe20007ffe0ff */
[----:B------:R-:W-:Y:S01]  /*2660*/  IMAD.HI R8, R9, -0x77777777, R8 ;  /* 0x8888888909087827 */ /* 0x000fe200078e0208 */
[----:B------:R-:W-:Y:S02]  /*2670*/  IADD3 R9, R6, 0xa, RZ ;  /* 0x0000000a06097810 */ /* 0x000fe40007ffe0ff */
[----:B------:R-:W-:Y:S01]  /*2680*/  IADD3 R39, R39, -0x1, RZ ;  /* 0xffffffff27277810 */ /* 0x000fe20007ffe0ff */
[----:B------:R-:W-:Y:S01]  /*2690*/  IMAD R73, R73, 0x310, R66 ;  /* 0x0000031049497824 */ /* 0x000fe200078e0242 */
[----:B------:R-:W-:Y:S01]  /*26a0*/  SHF.R.U32.HI R7, RZ, 0x1f, R8 ;  /* 0x0000001fff077819 */ /* 0x000fe20000011608 */
[----:B------:R-:W-:-:S03]  /*26b0*/  IMAD R71, R11, 0x310, R66 ;  /* 0x000003100b477824 */ /* 0x000fc600078e0242 */
[----:B------:R-:W-:Y:S02]  /*26c0*/  LEA.HI.SX32 R7, R8, R7, 0x18 ;  /* 0x0000000708077211 */ /* 0x000fe400078fc2ff */
[----:B------:R-:W-:-:S03]  /*26d0*/  MOV R8, RZ ;  /* 0x000000ff00087202 */ /* 0x000fc60000000f00 */
[----:B------:R-:W-:Y:S02]  /*26e0*/  IMAD R66, R7, 0x310, R66 ;  /* 0x0000031007427824 */ /* 0x000fe400078e0242 */
[----:B------:R-:W-:-:S05]  /*26f0*/  IMAD.HI R7, R9, -0x77777777, R8 ;  /* 0x8888888909077827 */ /* 0x000fca00078e0208 */
[----:B------:R-:W-:-:S04]  /*2700*/  SHF.R.U32.HI R8, RZ, 0x1f, R7 ;  /* 0x0000001fff087819 */ /* 0x000fc80000011607 */
[----:B------:R-:W-:Y:S02]  /*2710*/  LEA.HI.SX32 R8, R7, R8, 0x19 ;  /* 0x0000000807087211 */ /* 0x000fe400078fcaff */
[----:B------:R-:W-:Y:S01]  /*2720*/  IADD3 R7, R6, 0xde, RZ ;  /* 0x000000de06077810 */ /* 0x000fe20007ffe0ff */
[----:B------:R-:W-:Y:S02]  /*2730*/  IMAD.MOV.U32 R6, RZ, RZ, RZ ;  /* 0x000000ffff067224 */ /* 0x000fe400078e00ff */
[----:B------:R-:W-:Y:S01]  /*2740*/  IMAD R9, R8, -0xf0, R9 ;  /* 0xffffff1008097824 */ /* 0x000fe200078e0209 */
[----:B------:R-:W-:Y:S01]  /*2750*/  HFMA2.MMA R8, -RZ, RZ, 0, 0 ;  /* 0x00000000ff087435 */ /* 0x000fe200000001ff */
[----:B------:R-:W-:-:S05]  /*2760*/  IMAD.HI R6, R7, -0x77777777, R6 ;  /* 0x8888888907067827 */ /* 0x000fca00078e0206 */
[----:B------:R-:W-:-:S04]  /*2770*/  SHF.R.U32.HI R11, RZ, 0x1f, R6 ;  /* 0x0000001fff0b7819 */ /* 0x000fc80000011606 */
[----:B------:R-:W-:Y:S01]  /*2780*/  LEA.HI.SX32 R6, R6, R11, 0x19 ;  /* 0x0000000b06067211 */ /* 0x000fe200078fcaff */
[----:B------:R-:W-:Y:S01]  /*2790*/  IMAD.HI R91, R9, -0x77777777, R8 ;  /* 0x88888889095b7827 */ /* 0x000fe200078e0208 */
[C---:B------:R-:W-:Y:S02]  /*27a0*/  IADD3 R9, R3.reuse, 0xb7c, RZ ;  /* 0x00000b7c03097810 */ /* 0x040fe40007ffe0ff */
[----:B------:R-:W-:Y:S01]  /*27b0*/  IADD3 R11, R3, 0x16f8, RZ ;  /* 0x000016f8030b7810 */ /* 0x000fe20007ffe0ff */
[----:B------:R-:W-:Y:S01]  /*27c0*/  IMAD R7, R6, -0xf0, R7 ;  /* 0xffffff1006077824 */ /* 0x000fe200078e0207 */
[----:B------:R-:W-:Y:S01]  /*27d0*/  MOV R6, RZ ;  /* 0x000000ff00067202 */ /* 0x000fe20000000f00 */
[----:B------:R-:W-:Y:S01]  /*27e0*/  IMAD.HI R15, R9, -0x77777777, R8 ;  /* 0x88888889090f7827 */ /* 0x000fe200078e0208 */
[----:B------:R-:W-:-:S03]  /*27f0*/  SHF.R.U32.HI R9, RZ, 0x1f, R72 ;  /* 0x0000001fff097819 */ /* 0x000fc60000011648 */
[----:B------:R-:W-:Y:S01]  /*2800*/  IMAD.HI R95, R7, -0x77777777, R6 ;  /* 0x88888889075f7827 */ /* 0x000fe200078e0206 */
[----:B------:R-:W-:Y:S02]  /*2810*/  SHF.R.U32.HI R7, RZ, 0x1f, R68 ;  /* 0x0000001fff077819 */ /* 0x000fe40000011644 */
[----:B------:R-:W-:Y:S01]  /*2820*/  LEA.HI.SX32 R72, R72, R9, 0x1d ;  /* 0x0000000948487211 */ /* 0x000fe200078feaff */
[----:B------:R-:W-:Y:S01]  /*2830*/  IMAD R6, R10, 0x1c, R83 ;  /* 0x0000001c0a067824 */ /* 0x000fe200078e0253 */
[----:B------:R-:W-:Y:S01]  /*2840*/  LEA.HI.SX32 R68, R68, R7, 0x1d ;  /* 0x0000000744447211 */ /* 0x000fe200078feaff */
[----:B------:R-:W-:Y:S01]  /*2850*/  HFMA2.MMA R10, -RZ, RZ, 0, 0 ;  /* 0x00000000ff0a7435 */ /* 0x000fe200000001ff */
[----:B------:R-:W-:Y:S02]  /*2860*/  SHF.R.U32.HI R7, RZ, 0x1f, R70 ;  /* 0x0000001fff077819 */ /* 0x000fe40000011646 */
[----:B------:R-:W-:Y:S02]  /*2870*/  SHF.R.U32.HI R9, RZ, 0x1f, R76 ;  /* 0x0000001fff097819 */ /* 0x000fe4000001164c */
[----:B------:R-:W-:Y:S01]  /*2880*/  LEA.HI.SX32 R70, R70, R7, 0x1d ;  /* 0x0000000746467211 */ /* 0x000fe200078feaff */
[----:B------:R-:W-:Y:S01]  /*2890*/  IMAD R7, R68, 0x1c, R79 ;  /* 0x0000001c44077824 */ /* 0x000fe200078e024f */
[----:B------:R-:W-:Y:S01]  /*28a0*/  LEA.HI.SX32 R79, R76, R9, 0x1d ;  /* 0x000000094c4f7211 */ /* 0x000fe200078feaff */
[----:B------:R-:W-:Y:S01]  /*28b0*/  IMAD.HI R68, R3, -0x77777777, R12 ;  /* 0x8888888903447827 */ /* 0x000fe200078e020c */
[----:B------:R-:W-:-:S03]  /*28c0*/  SHF.R.U32.HI R12, RZ, 0x1f, R15 ;  /* 0x0000001fff0c7819 */ /* 0x000fc6000001160f */
[----:B------:R-:W-:Y:S01]  /*28d0*/  IMAD.HI R64, R11, -0x77777777, R10 ;  /* 0x888888890b407827 */ /* 0x000fe200078e020a */
[----:B------:R-:W-:Y:S02]  /*28e0*/  SHF.R.U32.HI R11, RZ, 0x1f, R68 ;  /* 0x0000001fff0b7819 */ /* 0x000fe40000011644 */
[----:B------:R-:W-:Y:S01]  /*28f0*/  LEA.HI.SX32 R12, R15, R12, 0x18 ;  /* 0x0000000c0f0c7211 */ /* 0x000fe200078fc2ff */
[----:B------:R-:W-:Y:S01]  /*2900*/  IMAD R10, R79, 0x1c, R14 ;  /* 0x0000001c4f0a7824 */ /* 0x000fe200078e020e */
[----:B------:R-:W-:Y:S01]  /*2910*/  LEA.HI.SX32 R68, R68, R11, 0x1c ;  /* 0x0000000b44447211 */ /* 0x000fe200078fe2ff */
[----:B------:R-:W-:Y:S01]  /*2920*/  IMAD R8, R70, 0x1c, R81 ;  /* 0x0000001c46087824 */ /* 0x000fe200078e0251 */
[----:B------:R-:W-:Y:S01]  /*2930*/  SHF.R.U32.HI R11, RZ, 0x1f, R78 ;  /* 0x0000001fff0b7819 */ /* 0x000fe2000001164e */
[----:B------:R-:W-:Y:S02]  /*2940*/  IMAD R9, R72, 0x1c, R25 ;  /* 0x0000001c48097824 */ /* 0x000fe400078e0219 */
[----:B------:R-:W-:Y:S01]  /*2950*/  IMAD R62, R68, -0x1e, R3 ;  /* 0xffffffe2443e7824 */ /* 0x000fe200078e0203 */
[----:B------:R-:W-:-:S02]  /*2960*/  LEA.HI.SX32 R13, R78, R11, 0x1d ;  /* 0x0000000b4e0d7211 */ /* 0x000fc400078feaff */
[----:B------:R-:W-:Y:S01]  /*2970*/  SHF.R.U32.HI R11, RZ, 0x1f, R64 ;  /* 0x0000001fff0b7819 */ /* 0x000fe20000011640 */
[----:B------:R-:W-:Y:S02]  /*2980*/  IMAD R14, R68, 0x1c, R62 ;  /* 0x0000001c440e7824 */ /* 0x000fe400078e023e */
[----:B------:R-:W-:Y:S01]  /*2990*/  IMAD R92, R13, 0x1c, R92 ;  /* 0x0000001c0d5c7824 */ /* 0x000fe200078e025c */
[----:B------:R-:W-:Y:S01]  /*29a0*/  LEA.HI.SX32 R64, R64, R11, 0x18 ;  /* 0x0000000b40407211 */ /* 0x000fe200078fc2ff */
[----:B------:R-:W-:Y:S01]  /*29b0*/  IMAD R14, R47, 0x188, R14 ;  /* 0x000001882f0e7824 */ /* 0x000fe200078e020e */
[----:B------:R-:W-:-:S04]  /*29c0*/  SHF.R.U32.HI R13, RZ, 0x1f, R80 ;  /* 0x0000001fff0d7819 */ /* 0x000fc80000011650 */
[C---:B------:R-:W-:Y:S02]  /*29d0*/  IADD3 R11, R14.reuse, 0x1b, RZ ;  /* 0x0000001b0e0b7810 */ /* 0x040fe40007ffe0ff */
[----:B------:R-:W-:Y:S01]  /*29e0*/  IADD3 R15, R14, 0x53, RZ ;  /* 0x000000530e0f7810 */ /* 0x000fe20007ffe0ff */
[----:B------:R-:W-:Y:S01]  /*29f0*/  IMAD.MOV.U32 R14, RZ, RZ, RZ ;  /* 0x000000ffff0e7224 */ /* 0x000fe200078e00ff */
[----:B------:R-:W-:Y:S01]  /*2a00*/  LEA.HI.SX32 R13, R80, R13, 0x1d ;  /* 0x0000000d500d7211 */ /* 0x000fe200078feaff */
[----:B------:R-:W-:Y:S02]  /*2a10*/  IMAD R11, R12, 0x310, R11 ;  /* 0x000003100c0b7824 */ /* 0x000fe400078e020b */
[----:B------:R-:W-:Y:S01]  /*2a20*/  IMAD R12, R64, 0x310, R15 ;  /* 0x00000310400c7824 */ /* 0x000fe200078e020f */
[----:B------:R-:W-:Y:S01]  /*2a30*/  MOV R15, R3 ;  /* 0x00000003000f7202 */ /* 0x000fe20000000f00 */
[----:B------:R-:W-:Y:S01]  /*2a40*/  IMAD R13, R13, 0x1c, R22 ;  /* 0x0000001c0d0d7824 */ /* 0x000fe200078e0216 */
[----:B------:R-:W-:-:S03]  /*2a50*/  SHF.R.U32.HI R22, RZ, 0x1f, R17 ;  /* 0x0000001fff167819 */ /* 0x000fc60000011611 */
[----:B------:R-:W-:Y:S01]  /*2a60*/  IMAD.HI R70, R3, -0x6db6db6d, R14 ;  /* 0x9249249303467827 */ /* 0x000fe200078e020e */
[----:B------:R-:W-:Y:S02]  /*2a70*/  SHF.R.U32.HI R15, RZ, 0x1f, R82 ;  /* 0x0000001fff0f7819 */ /* 0x000fe40000011652 */
[----:B------:R-:W-:Y:S02]  /*2a80*/  SHF.R.U32.HI R14, RZ, 0x1f, R93 ;  /* 0x0000001fff0e7819 */ /* 0x000fe4000001165d */
[----:B------:R-:W-:Y:S02]  /*2a90*/  SHF.R.U32.HI R79, RZ, 0x1f, R70 ;  /* 0x0000001fff4f7819 */ /* 0x000fe40000011646 */
[----:B------:R-:W-:Y:S02]  /*2aa0*/  LEA.HI.SX32 R25, R82, R15, 0x1d ;  /* 0x0000000f52197211 */ /* 0x000fe400078feaff */
[----:B------:R-:W-:Y:S02]  /*2ab0*/  LEA.HI.SX32 R64, R93, R14, 0x1d ;  /* 0x0000000e5d407211 */ /* 0x000fe400078feaff */
[----:B------:R-:W-:Y:S01]  /*2ac0*/  LEA.HI.SX32 R70, R70, R79, 0x1d ;  /* 0x0000004f46467211 */ /* 0x000fe200078feaff */
[----:B------:R-:W-:Y:S01]  /*2ad0*/  IMAD R14, R25, 0x1c, R16 ;  /* 0x0000001c190e7824 */ /* 0x000fe200078e0210 */
[----:B------:R-:W-:Y:S01]  /*2ae0*/  SHF.R.U32.HI R15, RZ, 0x1f, R90 ;  /* 0x0000001fff0f7819 */ /* 0x000fe2000001165a */
[----:B------:R-:W-:Y:S01]  /*2af0*/  IMAD R16, R64, 0x1c, R23 ;  /* 0x0000001c40107824 */ /* 0x000fe200078e0217 */
[----:B------:R-:W-:Y:S01]  /*2b00*/  LEA.HI.SX32 R22, R17, R22, 0x1d ;  /* 0x0000001611167211 */ /* 0x000fe200078feaff */
[----:B------:R-:W-:Y:S01]  /*2b10*/  IMAD R23, R70, -0xe, R3 ;  /* 0xfffffff246177824 */ /* 0x000fe200078e0203 */
[----:B------:R-:W-:Y:S01]  /*2b20*/  LEA.HI.SX32 R15, R90, R15, 0x1d ;  /* 0x0000000f5a0f7211 */ /* 0x000fe200078feaff */
[----:B------:R-:W-:Y:S01]  /*2b30*/  HFMA2.MMA R90, -RZ, RZ, 0, 8.3446502685546875e-07 ;  /* 0x0000000eff5a7435 */ /* 0x000fe200000001ff */
[----:B------:R-:W-:Y:S01]  /*2b40*/  SHF.R.U32.HI R17, RZ, 0x1f, R32 ;  /* 0x0000001fff117819 */ /* 0x000fe20000011620 */
[----:B------:R-:W-:Y:S01]  /*2b50*/  IMAD R64, R70, 0xf, R23 ;  /* 0x0000000f46407824 */ /* 0x000fe200078e0217 */
[----:B------:R-:W-:Y:S01]  /*2b60*/  SHF.R.U32.HI R23, RZ, 0x1f, R18 ;  /* 0x0000001fff177819 */ /* 0x000fe20000011612 */
[----:B------:R-:W-:Y:S01]  /*2b70*/  IMAD R15, R15, 0x1c, R26 ;  /* 0x0000001c0f0f7824 */ /* 0x000fe200078e021a */
[----:B------:R-:W-:Y:S01]  /*2b80*/  SHF.R.U32.HI R26, RZ, 0x1f, R19 ;  /* 0x0000001fff1a7819 */ /* 0x000fe20000011613 */
[----:B------:R-:W-:Y:S01]  /*2b90*/  IMAD.SHL.U32 R64, R64, 0x2, RZ ;  /* 0x0000000240407824 */ /* 0x000fe200078e00ff */
[----:B------:R-:W-:-:S02]  /*2ba0*/  LEA.HI.SX32 R80, R32, R17, 0x1d ;  /* 0x0000001120507211 */ /* 0x000fc400078feaff */
[----:B------:R-:W-:Y:S02]  /*2bb0*/  SHF.R.U32.HI R17, RZ, 0x1f, R36 ;  /* 0x0000001fff117819 */ /* 0x000fe40000011624 */
[----:B------:R-:W-:Y:S02]  /*2bc0*/  LEA.HI.SX32 R70, R18, R23, 0x1d ;  /* 0x0000001712467211 */ /* 0x000fe400078feaff */
[----:B------:R-:W-:Y:S02]  /*2bd0*/  LEA.HI.SX32 R23, R19, R26, 0x1d ;  /* 0x0000001a13177211 */ /* 0x000fe400078feaff */
[----:B------:R-:W-:Y:S02]  /*2be0*/  LEA.HI.SX32 R26, R36, R17, 0x1d ;  /* 0x00000011241a7211 */ /* 0x000fe400078feaff */
[----:B------:R-:W-:Y:S02]  /*2bf0*/  SHF.R.U32.HI R17, RZ, 0x1f, R30 ;  /* 0x0000001fff117819 */ /* 0x000fe4000001161e */
[----:B------:R-:W-:-:S02]  /*2c00*/  SHF.R.U32.HI R19, RZ, 0x1f, R46 ;  /* 0x0000001fff137819 */ /* 0x000fc4000001162e */
[----:B------:R-:W-:Y:S02]  /*2c10*/  SHF.R.U32.HI R25, RZ, 0x1f, R20 ;  /* 0x0000001fff197819 */ /* 0x000fe40000011614 */
[----:B------:R-:W-:Y:S02]  /*2c20*/  LEA.HI.SX32 R30, R30, R17, 0x1d ;  /* 0x000000111e1e7211 */ /* 0x000fe400078feaff */
[----:B------:R-:W-:Y:S02]  /*2c30*/  SHF.R.U32.HI R17, RZ, 0x1f, R48 ;  /* 0x0000001fff117819 */ /* 0x000fe40000011630 */
[----:B------:R-:W-:Y:S02]  /*2c40*/  LEA.HI.SX32 R72, R46, R19, 0x1d ;  /* 0x000000132e487211 */ /* 0x000fe400078feaff */
[----:B------:R-:W-:Y:S02]  /*2c50*/  SHF.R.U32.HI R19, RZ, 0x1f, R60 ;  /* 0x0000001fff137819 */ /* 0x000fe4000001163c */
[----:B------:R-:W-:-:S02]  /*2c60*/  LEA.HI.SX32 R78, R20, R25, 0x1d ;  /* 0x00000019144e7211 */ /* 0x000fc400078feaff */
[----:B------:R-:W-:Y:S02]  /*2c70*/  SHF.R.U32.HI R18, RZ, 0x1f, R37 ;  /* 0x0000001fff127819 */ /* 0x000fe40000011625 */
[----:B------:R-:W-:Y:S02]  /*2c80*/  SHF.R.U32.HI R25, RZ, 0x1f, R34 ;  /* 0x0000001fff197819 */ /* 0x000fe40000011622 */
[----:B------:R-:W-:Y:S02]  /*2c90*/  LEA.HI.SX32 R76, R48, R17, 0x1d ;  /* 0x00000011304c7211 */ /* 0x000fe400078feaff */
[----:B------:R-:W-:Y:S02]  /*2ca0*/  SHF.R.U32.HI R17, RZ, 0x1f, R54 ;  /* 0x0000001fff117819 */ /* 0x000fe40000011636 */
[----:B------:R-:W-:Y:S02]  /*2cb0*/  LEA.HI.SX32 R60, R60, R19, 0x1d ;  /* 0x000000133c3c7211 */ /* 0x000fe400078feaff */
[----:B------:R-:W-:-:S02]  /*2cc0*/  LEA.HI.SX32 R48, R37, R18, 0x1d ;  /* 0x0000001225307211 */ /* 0x000fc400078feaff */
[----:B------:R-:W-:Y:S02]  /*2cd0*/  SHF.R.U32.HI R19, RZ, 0x1f, R94 ;  /* 0x0000001fff137819 */ /* 0x000fe4000001165e */
[----:B------:R-:W-:Y:S02]  /*2ce0*/  LEA.HI.SX32 R25, R34, R25, 0x1d ;  /* 0x0000001922197211 */ /* 0x000fe400078feaff */
[----:B------:R-:W-:Y:S02]  /*2cf0*/  SHF.R.U32.HI R18, RZ, 0x1f, R97 ;  /* 0x0000001fff127819 */ /* 0x000fe40000011661 */
[----:B------:R-:W-:Y:S02]  /*2d00*/  SHF.R.U32.HI R46, RZ, 0x1f, R53 ;  /* 0x0000001fff2e7819 */ /* 0x000fe40000011635 */
[----:B------:R-:W-:Y:S02]  /*2d10*/  SHF.R.U32.HI R36, RZ, 0x1f, R33 ;  /* 0x0000001fff247819 */ /* 0x000fe40000011621 */
[----:B------:R-:W-:-:S02]  /*2d20*/  LEA.HI.SX32 R34, R54, R17, 0x1d ;  /* 0x0000001136227211 */ /* 0x000fc400078feaff */
[----:B------:R-:W-:Y:S02]  /*2d30*/  SHF.R.U32.HI R54, RZ, 0x1f, R63 ;  /* 0x0000001fff367819 */ /* 0x000fe4000001163f */
[----:B------:R-:W-:Y:S02]  /*2d40*/  SHF.R.U32.HI R17, RZ, 0x1f, R58 ;  /* 0x0000001fff117819 */ /* 0x000fe4000001163a */
[----:B------:R-:W-:Y:S02]  /*2d50*/  LEA.HI.SX32 R94, R94, R19, 0x1d ;  /* 0x000000135e5e7211 */ /* 0x000fe400078feaff */
[----:B------:R-:W-:Y:S02]  /*2d60*/  LEA.HI.SX32 R20, R97, R18, 0x1d ;  /* 0x0000001261147211 */ /* 0x000fe400078feaff */
[----:B------:R-:W-:Y:S02]  /*2d70*/  LEA.HI.SX32 R19, R53, R46, 0x1d ;  /* 0x0000002e35137211 */ /* 0x000fe400078feaff */
[----:B------:R-:W-:-:S02]  /*2d80*/  SHF.R.U32.HI R32, RZ, 0x1f, R43 ;  /* 0x0000001fff207819 */ /* 0x000fc4000001162b */
[----:B------:R-:W-:Y:S01]  /*2d90*/  LEA.HI.SX32 R36, R33, R36, 0x1d ;  /* 0x0000002421247211 */ /* 0x000fe200078feaff */
[----:B------:R-:W-:Y:S01]  /*2da0*/  IMAD R33, R47, R90, -0x1 ;  /* 0xffffffff2f217424 */ /* 0x000fe200078e025a */
[----:B------:R-:W-:Y:S01]  /*2db0*/  SHF.R.U32.HI R18, RZ, 0x1f, R91 ;  /* 0x0000001fff127819 */ /* 0x000fe2000001165b */
[----:B------:R-:W-:Y:S01]  /*2dc0*/  IMAD R19, R19, 0x1c, R24 ;  /* 0x0000001c13137824 */ /* 0x000fe200078e0218 */
[----:B------:R-:W-:Y:S01]  /*2dd0*/  LEA.HI.SX32 R54, R63, R54, 0x1d ;  /* 0x000000363f367211 */ /* 0x000fe200078feaff */
[----:B------:R-:W-:Y:S01]  /*2de0*/  IMAD R24, R25, 0x1c, R56 ;  /* 0x0000001c19187824 */ /* 0x000fe200078e0238 */
[----:B------:R-:W-:Y:S01]  /*2df0*/  LEA.HI.SX32 R58, R58, R17, 0x1d ;  /* 0x000000113a3a7211 */ /* 0x000fe200078feaff */
[----:B------:R-:W-:Y:S01]  /*2e00*/  IMAD R90, R80, 0x1c, R57 ;  /* 0x0000001c505a7824 */ /* 0x000fe200078e0239 */
[----:B------:R-:W-:Y:S01]  /*2e10*/  SHF.R.U32.HI R82, RZ, 0x1f, R35 ;  /* 0x0000001fff527819 */ /* 0x000fe20000011623 */
[----:B------:R-:W-:Y:S01]  /*2e20*/  IMAD.IADD R80, R33, 0x1, R80 ;  /* 0x0000000121507824 */ /* 0x000fe200078e0250 */
[----:B------:R-:W-:-:S02]  /*2e30*/  SHF.R.U32.HI R17, RZ, 0x1f, R74 ;  /* 0x0000001fff117819 */ /* 0x000fc4000001164a */
[----:B------:R-:W-:Y:S02]  /*2e40*/  SHF.R.U32.HI R46, RZ, 0x1f, R95 ;  /* 0x0000001fff2e7819 */ /* 0x000fe4000001165f */
[----:B------:R-:W-:Y:S01]  /*2e50*/  LEA.HI.SX32 R32, R43, R32, 0x1d ;  /* 0x000000202b207211 */ /* 0x000fe200078feaff */
[----:B------:R-:W-:Y:S01]  /*2e60*/  IMAD.IADD R43, R33, 0x1, R22 ;  /* 0x00000001212b7824 */ /* 0x000fe200078e0216 */
[----:B------:R-:W-:Y:S01]  /*2e70*/  LEA.HI.SX32 R37, R91, R18, 0x1d ;  /* 0x000000125b257211 */ /* 0x000fe200078feaff */
[----:B------:R-:W-:Y:S01]  /*2e80*/  IMAD R18, R20, 0x1c, R77 ;  /* 0x0000001c14127824 */ /* 0x000fe200078e024d */
[----:B------:R-:W-:Y:S01]  /*2e90*/  IADD3 R56, R33, R25, RZ ;  /* 0x0000001921387210 */ /* 0x000fe20007ffe0ff */
[----:B------:R-:W-:Y:S01]  /*2ea0*/  IMAD R20, R54, 0x1c, R21 ;  /* 0x0000001c36147824 */ /* 0x000fe200078e0215 */
[----:B------:R-:W-:Y:S01]  /*2eb0*/  LEA.HI.SX32 R82, R35, R82, 0x1d ;  /* 0x0000005223527211 */ /* 0x000fe200078feaff */
[----:B------:R-:W-:Y:S01]  /*2ec0*/  IMAD R21, R22, 0x1c, R29 ;  /* 0x0000001c16157824 */ /* 0x000fe200078e021d */
[----:B------:R-:W-:Y:S01]  /*2ed0*/  LEA.HI.SX32 R74, R74, R17, 0x1d ;  /* 0x000000114a4a7211 */ /* 0x000fe200078feaff */
[----:B------:R-:W-:Y:S01]  /*2ee0*/  IMAD R25, R26, 0x1c, R27 ;  /* 0x0000001c1a197824 */ /* 0x000fe200078e021b */
[----:B------:R-:W-:Y:S01]  /*2ef0*/  LEA.HI.SX32 R95, R95, R46, 0x1d ;  /* 0x0000002e5f5f7211 */ /* 0x000fe200078feaff */
[----:B------:R-:W-:Y:S01]  /*2f00*/  IMAD R17, R94, 0x1c, R75 ;  /* 0x0000001c5e117824 */ /* 0x000fe200078e024b */
[----:B------:R-:W-:Y:S01]  /*2f10*/  IADD3 R57, R33, R26, RZ ;  /* 0x0000001a21397210 */ /* 0x000fe20007ffe0ff */
[----:B------:R-:W-:Y:S01]  /*2f20*/  IMAD R22, R23, 0x1c, R52 ;  /* 0x0000001c17167824 */ /* 0x000fe200078e0234 */
[C---:B------:R-:W-:Y:S01]  /*2f30*/  IADD3 R63, R33.reuse, R23, RZ ;  /* 0x00000017213f7210 */ /* 0x040fe20007ffe0ff */
[----:B------:R-:W-:Y:S01]  /*2f40*/  IMAD R26, R48, 0x1c, R28 ;  /* 0x0000001c301a7824 */ /* 0x000fe200078e021c */
[C---:B------:R-:W-:Y:S01]  /*2f50*/  IADD3 R52, R33.reuse, R30, RZ ;  /* 0x0000001e21347210 */ /* 0x040fe20007ffe0ff */
[C---:B------:R-:W-:Y:S01]  /*2f60*/  IMAD.IADD R46, R33.reuse, 0x1, R48 ;  /* 0x00000001212e7824 */ /* 0x040fe200078e0230 */
[----:B------:R-:W-:Y:S01]  /*2f70*/  IADD3 R48, R32, R33, RZ ;  /* 0x0000002120307210 */ /* 0x000fe20007ffe0ff */
[----:B------:R-:W-:Y:S01]  /*2f80*/  IMAD R23, R78, 0x1c, R31 ;  /* 0x0000001c4e177824 */ /* 0x000fe200078e021f */
[C---:B------:R-:W-:Y:S01]  /*2f90*/  IADD3 R78, R33.reuse, R78, RZ ;  /* 0x0000004e214e7210 */ /* 0x040fe20007ffe0ff */
[----:B------:R-:W-:Y:S01]  /*2fa0*/  IMAD R94, R32, 0x1c, R65 ;  /* 0x0000001c205e7824 */ /* 0x000fe200078e0241 */
[C---:B------:R-:W-:Y:S01]  /*2fb0*/  IADD3 R53, R33.reuse, R76, RZ ;  /* 0x0000004c21357210 */ /* 0x040fe20007ffe0ff */
[----:B------:R-:W-:Y:S01]  /*2fc0*/  IMAD R28, R72, 0x1c, R73 ;  /* 0x0000001c481c7824 */ /* 0x000fe200078e0249 */
[----:B------:R-:W-:Y:S01]  /*2fd0*/  IADD3 R54, R33, R82, RZ ;  /* 0x0000005221367210 */ /* 0x000fe20007ffe0ff */
[----:B------:R-:W-:Y:S01]  /*2fe0*/  IMAD R31, R58, 0x1c, R59 ;  /* 0x0000001c3a1f7824 */ /* 0x000fe200078e023b */
[----:B------:R-:W-:Y:S01]  /*2ff0*/  ISETP.GT.U32.OR P4, PT, R43, 0x1b, P1 ;  /* 0x0000001b2b00780c */ /* 0x000fe20000f84470 */
[----:B------:R-:W-:Y:S01]  /*3000*/  IMAD R32, R60, 0x1c, R51 ;  /* 0x0000001c3c207824 */ /* 0x000fe200078e0233 */
[C---:B------:R-:W-:Y:S01]  /*3010*/  IADD3 R60, R33.reuse, R60, RZ ;  /* 0x0000003c213c7210 */ /* 0x040fe20007ffe0ff */
[C---:B------:R-:W-:Y:S01]  /*3020*/  IMAD.IADD R72, R33.reuse, 0x1, R72 ;  /* 0x0000000121487824 */ /* 0x040fe200078e0248 */
[C---:B------:R-:W-:Y:S01]  /*3030*/  IADD3 R51, R33.reuse, R34, RZ ;  /* 0x0000002221337210 */ /* 0x040fe20007ffe0ff */
[----:B------:R-:W-:Y:S01]  /*3040*/  IMAD.IADD R58, R33, 0x1, R58 ;  /* 0x00000001213a7824 */ /* 0x000fe200078e023a */
[----:B------:R-:W-:Y:S01]  /*3050*/  ISETP.GT.U32.OR P3, PT, R63, 0x1b, P2 ;  /* 0x0000001b3f00780c */ /* 0x000fe20001764470 */
[----:B------:R-:W-:Y:S01]  /*3060*/  IMAD R33, R34, 0x1c, R71 ;  /* 0x0000001c22217824 */ /* 0x000fe200078e0247 */
[----:B------:R-:W-:Y:S01]  /*3070*/  ISETP.GT.U32.OR P2, PT, R78, 0x1b, P2 ;  /* 0x0000001b4e00780c */ /* 0x000fe20001744470 */
[----:B------:R-:W-:Y:S01]  /*3080*/  IMAD R34, R70, 0x1c, R49 ;  /* 0x0000001c46227824 */ /* 0x000fe200078e0231 */
[----:B------:R-:W-:Y:S01]  /*3090*/  P2R R105, PR, RZ, 0x10 ;  /* 0x00000010ff697803 */ /* 0x000fe20000000000 */
[C---:B------:R-:W-:Y:S01]  /*30a0*/  IMAD R70, R47.reuse, 0xe, R70 ;  /* 0x0000000e2f467824 */ /* 0x040fe200078e0246 */
[----:B------:R-:W-:Y:S01]  /*30b0*/  P2R R97, PR, RZ, 0x4 ;  /* 0x00000004ff617803 */ /* 0x000fe20000000000 */
[C---:B------:R-:W-:Y:S01]  /*30c0*/  IMAD R35, R47.reuse, 0x188, R62 ;  /* 0x000001882f237824 */ /* 0x040fe200078e023e */
[----:B------:R-:W-:Y:S01]  /*30d0*/  ISETP.GT.U32.OR P2, PT, R56, 0x1b, P0 ;  /* 0x0000001b3800780c */ /* 0x000fe20000744470 */
[C---:B------:R-:W-:Y:S01]  /*30e0*/  IMAD R91, R47.reuse, 0xe, R68 ;  /* 0x0000000e2f5b7824 */ /* 0x040fe200078e0244 */
[----:B------:R-:W-:Y:S01]  /*30f0*/  ISETP.LT.OR P1, PT, R70, 0x1, P1 ;  /* 0x000000014600780c */ /* 0x000fe20000f21670 */
[----:B------:R-:W-:Y:S01]  /*3100*/  IMAD R98, R68, 0x1c, R35 ;  /* 0x0000001c44627824 */ /* 0x000fe200078e0223 */
[----:B------:R-:W-:Y:S01]  /*3110*/  P2R R102, PR, RZ, 0x4 ;  /* 0x00000004ff667803 */ /* 0x000fe20000000000 */
[----:B------:R-:W-:Y:S01]  /*3120*/  IMAD R35, R36, 0x1c, R50 ;  /* 0x0000001c24237824 */ /* 0x000fe200078e0232 */
[----:B------:R-:W-:Y:S01]  /*3130*/  P2R R99, PR, RZ, 0x2 ;  /* 0x00000002ff637803 */ /* 0x000fe20000000000 */
[C---:B------:R-:W-:Y:S01]  /*3140*/  IMAD R50, R47.reuse, 0xe, R36 ;  /* 0x0000000e2f327824 */ /* 0x040fe200078e0224 */
[----:B------:R-:W-:Y:S01]  /*3150*/  ISETP.GT.U32.OR P1, PT, R80, 0x1b, P0 ;  /* 0x0000001b5000780c */ /* 0x000fe20000724470 */
[----:B------:R-:W-:Y:S01]  /*3160*/  IMAD R36, R74, 0x1c, R55 ;  /* 0x0000001c4a247824 */ /* 0x000fe200078e0237 */
[----:B------:R-:W-:Y:S01]  /*3170*/  IADD3 R62, R62, -0x1, RZ ;  /* 0xffffffff3e3e7810 */ /* 0x000fe20007ffe0ff */
[----:B------:R-:W-:Y:S01]  /*3180*/  IMAD R74, R47, 0xe, R74 ;  /* 0x0000000e2f4a7824 */ /* 0x000fe200078e024a */
[----:B------:R-:W-:Y:S01]  /*3190*/  P2R R109, PR, RZ, 0x2 ;  /* 0x00000002ff6d7803 */ /* 0x000fe20000000000 */
[----:B------:R-:W-:Y:S01]  /*31a0*/  IMAD R88, R37, 0x1c, R88 ;  /* 0x0000001c25587824 */ /* 0x000fe200078e0258 */
[----:B------:R-:W-:Y:S01]  /*31b0*/  ISETP.GT.U32.OR P1, PT, R57, 0x1b, P0 ;  /* 0x0000001b3900780c */ /* 0x000fe20000724470 */
[----:B------:R-:W-:Y:S01]  /*31c0*/  IMAD R49, R47, 0xe, R37 ;  /* 0x0000000e2f317824 */ /* 0x000fe200078e0225 */
[----:B------:R-:W-:Y:S01]  /*31d0*/  ISETP.GE.U32.AND P0, PT, R85, 0x1c, PT ;  /* 0x0000001c5500780c */ /* 0x000fe20003f06070 */
[----:B------:R-:W-:Y:S01]  /*31e0*/  IMAD R47, R47, 0xe, R95 ;  /* 0x0000000e2f2f7824 */ /* 0x000fe200078e025f */
[----:B------:R-:W-:Y:S01]  /*31f0*/  P2R R104, PR, RZ, 0x8 ;  /* 0x00000008ff687803 */ /* 0x000fe20000000000 */
[----:B------:R-:W-:Y:S01]  /*3200*/  IMAD R37, R95, 0x1c, R66 ;  /* 0x0000001c5f257824 */ /* 0x000fe200078e0242 */
[----:B------:R-:W-:Y:S01]  /*3210*/  P2R R95, PR, RZ, 0x2 ;  /* 0x00000002ff5f7803 */ /* 0x000fe20000000000 */
[----:B------:R-:W-:Y:S01]  /*3220*/  IMAD R27, R30, 0x1c, R69 ;  /* 0x0000001c1e1b7824 */ /* 0x000fe200078e0245 */
[----:B------:R-:W-:Y:S01]  /*3230*/  ISETP.LT.AND P2, PT, R50, 0x1d, !P0 ;  /* 0x0000001d3200780c */ /* 0x000fe20004741270 */
[----:B------:R-:W-:Y:S01]  /*3240*/  IMAD R30, R82, 0x1c, R67 ;  /* 0x0000001c521e7824 */ /* 0x000fe200078e0243 */
[----:B------:R-:W-:Y:S01]  /*3250*/  ISETP.LT.U32.AND P1, PT, R60, 0x1c, !P0 ;  /* 0x0000001c3c00780c */ /* 0x000fe20004721070 */
[----:B------:R-:W-:Y:S01]  /*3260*/  HFMA2.MMA R75, -RZ, RZ, 0, 0 ;  /* 0x00000000ff4b7435 */ /* 0x000fe200000001ff */
[----:B------:R-:W-:Y:S01]  /*3270*/  ISETP.GE.U32.AND P0, PT, R89, 0x1c, PT ;  /* 0x0000001c5900780c */ /* 0x000fe20003f06070 */
[----:B------:R-:W-:Y:S01]  /*3280*/  HFMA2.MMA R73, -RZ, RZ, 0, 0 ;  /* 0x00000000ff497435 */ /* 0x000fe200000001ff */
[----:B------:R-:W-:Y:S01]  /*3290*/  P2R R114, PR, RZ, 0x4 ;  /* 0x00000004ff727803 */ /* 0x000fe20000000000 */
[----:B------:R-:W-:Y:S01]  /*32a0*/  HFMA2.MMA R67, -RZ, RZ, 0, 0 ;  /* 0x00000000ff437435 */ /* 0x000fe200000001ff */
[----:B------:R-:W-:Y:S01]  /*32b0*/  P2R R111, PR, RZ, 0x2 ;  /* 0x00000002ff6f7803 */ /* 0x000fe20000000000 */
[----:B------:R-:W-:Y:S01]  /*32c0*/  IMAD R29, R76, 0x1c, R61 ;  /* 0x0000001c4c1d7824 */ /* 0x000fe200078e023d */
[----:B------:R-:W-:Y:S01]  /*32d0*/  ISETP.LT.AND P2, PT, R74, 0x1d, !P0 ;  /* 0x0000001d4a00780c */ /* 0x000fe20004741270 */
[----:B------:R-:W-:Y:S01]  /*32e0*/  IMAD.MOV.U32 R77, RZ, RZ, RZ ;  /* 0x000000ffff4d7224 */ /* 0x000fe200078e00ff */
[----:B------:R-:W-:Y:S01]  /*32f0*/  ISETP.LT.U32.AND P1, PT, R58, 0x1c, !P0 ;  /* 0x0000001c3a00780c */ /* 0x000fe20004721070 */
[----:B------:R-:W-:Y:S01]  /*3300*/  IMAD.MOV.U32 R69, RZ, RZ, RZ ;  /* 0x000000ffff457224 */ /* 0x000fe200078e00ff */
[----:B------:R-:W-:Y:S01]  /*3310*/  ISETP.GT.U32.AND P0, PT, R39, 0x1b, PT ;  /* 0x0000001b2700780c */ /* 0x000fe20003f04070 */
[----:B------:R-:W-:Y:S01]  /*3320*/  IMAD.MOV.U32 R39, RZ, RZ, RZ ;  /* 0x000000ffff277224 */ /* 0x000fe200078e00ff */
[----:B------:R-:W-:-:S02]  /*3330*/  P2R R115, PR, RZ, 0x4 ;  /* 0x00000004ff737803 */ /* 0x000fc40000000000 */
[----:B------:R-:W-:Y:S02]  /*3340*/  P2R R112, PR, RZ, 0x2 ;  /* 0x00000002ff707803 */ /* 0x000fe40000000000 */
[----:B------:R-:W-:Y:S02]  /*3350*/  ISETP.GT.U32.OR P2, PT, R72, 0x1b, P0 ;  /* 0x0000001b4800780c */ /* 0x000fe40000744470 */
[----:B------:R-:W-:Y:S02]  /*3360*/  ISETP.GT.U32.OR P1, PT, R51, 0x1b, P0 ;  /* 0x0000001b3300780c */ /* 0x000fe40000724470 */
[----:B------:R-:W-:Y:S02]  /*3370*/  ISETP.GT.OR P0, PT, R47, 0x1c, P0 ;  /* 0x0000001c2f00780c */ /* 0x000fe40000704670 */
[----:B------:R-:W-:Y:S02]  /*3380*/  IADD3 R47, R41, -0x1, RZ ;  /* 0xffffffff292f7810 */ /* 0x000fe40007ffe0ff */
[----:B------:R-:W-:-:S02]  /*3390*/  P2R R93, PR, RZ, 0x1 ;  /* 0x00000001ff5d7803 */ /* 0x000fc40000000000 */
[----:B------:R-:W-:Y:S02]  /*33a0*/  IADD3 R41, R42, -0x1, RZ ;  /* 0xffffffff2a297810 */ /* 0x000fe40007ffe0ff */
[----:B------:R-:W-:Y:S02]  /*33b0*/  IADD3 R42, R45, -0x1, RZ ;  /* 0xffffffff2d2a7810 */ /* 0x000fe40007ffe0ff */
[----:B------:R-:W-:Y:S02]  /*33c0*/  ISETP.GE.U32.AND P0, PT, R46, 0x1c, PT ;  /* 0x0000001c2e00780c */ /* 0x000fe40003f06070 */
[----:B------:R-:W-:Y:S02]  /*33d0*/  P2R R106, PR, RZ, 0x4 ;  /* 0x00000004ff6a7803 */ /* 0x000fe40000000000 */
[----:B------:R-:W-:Y:S02]  /*33e0*/  ISETP.LT.U32.AND P2, PT, R42, 0x1c, !P0 ;  /* 0x0000001c2a00780c */ /* 0x000fe40004741070 */
[----:B------:R-:W-:-:S02]  /*33f0*/  P2R R100, PR, RZ, 0x2 ;  /* 0x00000002ff647803 */ /* 0x000fc40000000000 */
[----:B------:R-:W-:Y:S02]  /*3400*/  P2R R113, PR, RZ, 0x4 ;  /* 0x00000004ff717803 */ /* 0x000fe40000000000 */
[----:B------:R-:W-:Y:S02]  /*3410*/  ISETP.GT.U32.AND P0, PT, R62, 0x1b, PT ;  /* 0x0000001b3e00780c */ /* 0x000fe40003f04070 */
[----:B------:R-:W-:Y:S02]  /*3420*/  ISETP.GT.U32.AND P1, PT, R47, 0x1b, PT ;  /* 0x0000001b2f00780c */ /* 0x000fe40003f24070 */
[----:B------:R-:W-:Y:S02]  /*3430*/  ISETP.GT.U32.AND P2, PT, R38, 0x1b, PT ;  /* 0x0000001b2600780c */ /* 0x000fe40003f44070 */
[----:B------:R-:W-:Y:S02]  /*3440*/  ISETP.LT.OR P6, PT, R91, 0x1, P0 ;  /* 0x000000015b00780c */ /* 0x000fe400007c1670 */
[----:B------:R-:W-:-:S02]  /*3450*/  ISETP.GT.U32.OR P5, PT, R48, 0x1b, P1 ;  /* 0x0000001b3000780c */ /* 0x000fc40000fa4470 */
[----:B------:R-:W-:Y:S02]  /*3460*/  ISETP.GT.U32.OR P4, PT, R52, 0x1b, P2 ;  /* 0x0000001b3400780c */ /* 0x000fe40001784470 */
[----:B------:R-:W-:Y:S02]  /*3470*/  ISETP.GT.U32.AND P3, PT, R40, 0x1b, PT ;  /* 0x0000001b2800780c */ /* 0x000fe40003f64070 */
[----:B------:R-:W-:Y:S02]  /*3480*/  P2R R38, PR, RZ, 0x40 ;  /* 0x00000040ff267803 */ /* 0x000fe40000000000 */
[----:B------:R-:W-:Y:S02]  /*3490*/  P2R R110, PR, RZ, 0x20 ;  /* 0x00000020ff6e7803 */ /* 0x000fe40000000000 */
[----:B------:R-:W-:Y:S02]  /*34a0*/  P2R R107, PR, RZ, 0x10 ;  /* 0x00000010ff6b7803 */ /* 0x000fe40000000000 */
[----:B------:R-:W-:-:S02]  /*34b0*/  ISETP.GT.U32.OR P6, PT, R53, 0x1b, P1 ;  /* 0x0000001b3500780c */ /* 0x000fc40000fc4470 */
[----:B------:R-:W-:Y:S02]  /*34c0*/  ISETP.GT.U32.OR P5, PT, R54, 0x1b, P2 ;  /* 0x0000001b3600780c */ /* 0x000fe400017a4470 */
[----:B------:R-:W-:Y:S02]  /*34d0*/  ISETP.LT.OR P4, PT, R49, 0x1, P3 ;  /* 0x000000013100780c */ /* 0x000fe40001f81670 */
[----:B------:R-:W-:Y:S02]  /*34e0*/  MOV R79, RZ ;  /* 0x000000ff004f7202 */ /* 0x000fe40000000f00 */
[----:B------:R-:W-:Y:S02]  /*34f0*/  MOV R65, RZ ;  /* 0x000000ff00417202 */ /* 0x000fe40000000f00 */
[----:B------:R-:W-:Y:S02]  /*3500*/  IADD3 R43, R44, -0x1, RZ ;  /* 0xffffffff2c2b7810 */ /* 0x000fe40007ffe0ff */
[----:B------:R-:W-:-:S02]  /*3510*/  IADD3 R98, R98, -0x1d, RZ ;  /* 0xffffffe362627810 */ /* 0x000fc40007ffe0ff */
[----:B------:R-:W-:Y:S02]  /*3520*/  LEA R82, R64, 0x780, 0x2 ;  /* 0x0000078040527811 */ /* 0x000fe400078e10ff */
[----:B------:R-:W-:Y:S02]  /*3530*/  P2R R103, PR, RZ, 0x40 ;  /* 0x00000040ff677803 */ /* 0x000fe40000000000 */
[----:B------:R-:W-:Y:S02]  /*3540*/  P2R R108, PR, RZ, 0x10 ;  /* 0x00000010ff6c7803 */ /* 0x000fe40000000000 */
[----:B------:R-:W-:-:S02]  /*3550*/  P2R R101, PR, RZ, 0x20 ;  /* 0x00000020ff657803 */ /* 0x000fc40000000000 */
.L_x_6:
[----:B------:R-:W-:Y:S01]  /*3560*/  ISETP.GT.U32.AND P4, PT, R41, 0x1b, PT ;  /* 0x0000001b2900780c */ /* 0x000fe20003f84070 */
[----:B------:R-:W-:Y:S01]  /*3570*/  IMAD.MOV.U32 R38, RZ, RZ, RZ ;  /* 0x000000ffff267224 */ /* 0x000fe200078e00ff */
[----:B------:R-:W-:Y:S01]  /*3580*/  MOV R40, RZ ;  /* 0x000000ff00287202 */ /* 0x000fe20000000f00 */
[----:B------:R-:W-:Y:S01]  /*3590*/  IMAD.MOV.U32 R118, RZ, RZ, RZ ;  /* 0x000000ffff767224 */ /* 0x000fe200078e00ff */
[----:B------:R-:W-:Y:S01]  /*35a0*/  MOV R54, RZ ;  /* 0x000000ff00367202 */ /* 0x000fe20000000f00 */
[----:B------:R-:W-:Y:S01]  /*35b0*/  CS2R R56, SRZ ;  /* 0x0000000000387805 */ /* 0x000fe2000001ff00 */
[----:B------:R-:W-:-:S02]  /*35c0*/  P2R R55, PR, RZ, 0x8 ;  /* 0x00000008ff377803 */ /* 0x000fc40000000000 */
[----:B------:R-:W-:Y:S02]  /*35d0*/  P2R R53, PR, RZ, 0x2 ;  /* 0x00000002ff357803 */ /* 0x000fe40000000000 */
[----:B------:R-:W-:Y:S01]  /*35e0*/  ISETP.NE.AND P6, PT, R109, RZ, PT ;  /* 0x000000ff6d00720c */ /* 0x000fe20003fc5270 */
[----:B------:R-:W-:Y:S01]  /*35f0*/  CS2R R58, SRZ ;  /* 0x00000000003a7805 */ /* 0x000fe2000001ff00 */
[----:B------:R-:W-:Y:S01]  /*3600*/  CS2R R60, SRZ ;  /* 0x00000000003c7805 */ /* 0x000fe2000001ff00 */
[----:B------:R-:W-:Y:S01]  /*3610*/  @!P4 MOV R47, 0x4 ;  /* 0x00000004002fc802 */ /* 0x000fe20000000f00 */
[C---:B------:R-:W-:Y:S01]  /*3620*/  @!P4 IMAD R46, R39.reuse, 0x3100, R6 ;  /* 0x00003100272ec824 */ /* 0x040fe200078e0206 */
[----:B------:R-:W-:Y:S01]  /*3630*/  @!P4 MOV R45, 0x4 ;  /* 0x00000004002dc802 */ /* 0x000fe20000000f00 */
[----:B------:R-:W-:Y:S01]  /*3640*/  @!P4 IMAD R44, R39, 0x3100, R7 ;  /* 0x00003100272cc824 */ /* 0x000fe200078e0207 */
[----:B------:R-:W-:Y:S01]  /*3650*/  ISETP.LT.OR P3, PT, R91, 0x1, P0 ;  /* 0x000000015b00780c */ /* 0x000fe20000761670 */
[----:B------:R-:W-:Y:S01]  /*3660*/  @!P4 IMAD.WIDE R46, R46, R47, c[0x0][0x160] ;  /* 0x000058002e2ec625 */ /* 0x000fe200078e022f */
[----:B------:R-:W-:Y:S01]  /*3670*/  ISETP.NE.AND P1, PT, R110, RZ, PT ;  /* 0x000000ff6e00720c */ /* 0x000fe20003f25270 */
[----:B------:R-:W-:Y:S01]  /*3680*/  CS2R R62, SRZ ;  /* 0x00000000003e7805 */ /* 0x000fe2000001ff00 */
[----:B------:R-:W-:Y:S01]  /*3690*/  MOV R64, RZ ;  /* 0x000000ff00407202 */ /* 0x000fe20000000f00 */
[----:B------:R-:W-:Y:S01]  /*36a0*/  @!P4 IMAD.WIDE R44, R44, R45, c[0x0][0x160] ;  /* 0x000058002c2cc625 */ /* 0x000fe200078e022d */
[----:B------:R0:W2:Y:S01]  /*36b0*/  @!P4 LDG.E.CONSTANT R38, [R46.64] ;  /* 0x000000062e26c981 */ /* 0x0000a2000c1e9900 */
[----:B------:R-:W-:-:S02]  /*36c0*/  ISETP.NE.AND P5, PT, R108, RZ, PT ;  /* 0x000000ff6c00720c */ /* 0x000fc40003fa5270 */
[----:B------:R-:W-:Y:S01]  /*36d0*/  P2R R52, PR, RZ, 0x4 ;  /* 0x00000004ff347803 */ /* 0x000fe20000000000 */
[----:B------:R1:W3:Y:S01]  /*36e0*/  @!P4 LDG.E.CONSTANT R40, [R44.64] ;  /* 0x000000062c28c981 */ /* 0x0002e2000c1e9900 */
[----:B------:R-:W-:Y:S02]  /*36f0*/  ISETP.GT.U32.AND P4, PT, R89, 0x1b, PT ;  /* 0x0000001b5900780c */ /* 0x000fe40003f84070 */
[----:B------:R-:W-:Y:S01]  /*3700*/  MOV R66, RZ ;  /* 0x000000ff00427202 */ /* 0x000fe20000000f00 */
[----:B------:R-:W-:Y:S01]  /*3710*/  IMAD.MOV.U32 R68, RZ, RZ, RZ ;  /* 0x000000ffff447224 */ /* 0x000fe200078e00ff */
[----:B------:R-:W-:Y:S01]  /*3720*/  MOV R70, RZ ;  /* 0x000000ff00467202 */ /* 0x000fe20000000f00 */
[----:B------:R-:W-:Y:S01]  /*3730*/  IMAD.MOV.U32 R76, RZ, RZ, RZ ;  /* 0x000000ffff4c7224 */ /* 0x000fe200078e00ff */
[----:B------:R-:W-:Y:S02]  /*3740*/  MOV R72, RZ ;  /* 0x000000ff00487202 */ /* 0x000fe40000000f00 */
[----:B------:R-:W-:Y:S01]  /*3750*/  MOV R80, RZ ;  /* 0x000000ff00507202 */ /* 0x000fe20000000f00 */
[----:B------:R-:W-:Y:S01]  /*3760*/  IMAD.MOV.U32 R74, RZ, RZ, RZ ;  /* 0x000000ffff4a7224 */ /* 0x000fe200078e00ff */
[----:B------:R-:W-:-:S02]  /*3770*/  MOV R124, RZ ;  /* 0x000000ff007c7202 */ /* 0x000fc40000000f00 */
[----:B------:R-:W-:Y:S01]  /*3780*/  MOV R78, RZ ;  /* 0x000000ff004e7202 */ /* 0x000fe20000000f00 */
[----:B------:R-:W-:Y:S01]  /*3790*/  @!P4 IMAD R48, R39, 0x3100, R96 ;  /* 0x000031002730c824 */ /* 0x000fe200078e0260 */
[----:B------:R-:W-:Y:S02]  /*37a0*/  @!P4 MOV R49, 0x4 ;  /* 0x000000040031c802 */ /* 0x000fe40000000f00 */
[----:B------:R-:W-:Y:S01]  /*37b0*/  MOV R116, RZ ;  /* 0x000000ff00747202 */ /* 0x000fe20000000f00 */
[----:B------:R-:W-:Y:S01]  /*37c0*/  IMAD.MOV.U32 R120, RZ, RZ, RZ ;  /* 0x000000ffff787224 */ /* 0x000fe200078e00ff */
[----:B------:R-:W-:Y:S01]  /*37d0*/  MOV R122, RZ ;  /* 0x000000ff007a7202 */ /* 0x000fe20000000f00 */
[----:B------:R-:W-:Y:S01]  /*37e0*/  @!P4 IMAD.WIDE R48, R48, R49, c[0x0][0x160] ;  /* 0x000058003030c625 */ /* 0x000fe200078e0231 */
[----:B------:R-:W-:Y:S06]  /*37f0*/  BAR.SYNC 0x0 ;  /* 0x0000000000007b1d */ /* 0x000fec0000000000 */
[----:B------:R4:W5:Y:S01]  /*3800*/  @!P4 LDG.E.CONSTANT R118, [R48.64] ;  /* 0x000000063076c981 */ /* 0x000962000c1e9900 */
[----:B------:R-:W-:-:S13]  /*3810*/  ISETP.GT.U32.AND P4, PT, R85, 0x1b, PT ;  /* 0x0000001b5500780c */ /* 0x000fda0003f84070 */
[----:B------:R-:W-:Y:S01]  /*3820*/  @!P4 MOV R51, 0x4 ;  /* 0x000000040033c802 */ /* 0x000fe20000000f00 */
[----:B------:R-:W-:-:S04]  /*3830*/  @!P4 IMAD R50, R39, 0x3100, R86 ;  /* 0x000031002732c824 */ /* 0x000fc800078e0256 */
[----:B0-----:R-:W-:-:S05]  /*3840*/  @!P4 IMAD.WIDE R46, R50, R51, c[0x0][0x160] ;  /* 0x00005800322ec625 */ /* 0x001fca00078e0233 */
[----:B------:R0:W3:Y:S01]  /*3850*/  @!P4 LDG.E.CONSTANT R54, [R46.64] ;  /* 0x000000062e36c981 */ /* 0x0000e2000c1e9900 */
[----:B------:R-:W-:-:S13]  /*3860*/  ISETP.GT.U32.AND P4, PT, R42, 0x1b, PT ;  /* 0x0000001b2a00780c */ /* 0x000fda0003f84070 */
[----:B-1----:R-:W-:Y:S02]  /*3870*/  @!P4 IMAD.MOV.U32 R45, RZ, RZ, 0x4 ;  /* 0x00000004ff2dc424 */ /* 0x002fe400078e00ff */
[----:B------:R-:W-:-:S04]  /*3880*/  @!P4 IMAD R44, R39, 0x3100, R5 ;  /* 0x00003100272cc824 */ /* 0x000fc800078e0205 */
[----:B------:R-:W-:-:S05]  /*3890*/  @!P4 IMAD.WIDE R44, R44, R45, c[0x0][0x160] ;  /* 0x000058002c2cc625 */ /* 0x000fca00078e022d */
[----:B------:R1:W3:Y:S01]  /*38a0*/  @!P4 LDG.E.CONSTANT R56, [R44.64] ;  /* 0x000000062c38c981 */ /* 0x0002e2000c1e9900 */
[----:B------:R-:W-:Y:S01]  /*38b0*/  ISETP.GT.U32.AND P4, PT, R87, 0x1b, PT ;  /* 0x0000001b5700780c */ /* 0x000fe20003f84070 */
[C---:B----4-:R-:W-:Y:S01]  /*38c0*/  @!P3 IMAD R48, R39.reuse, 0x3100, R98 ;  /* 0x000031002730b824 */ /* 0x050fe200078e0262 */
[----:B------:R-:W-:Y:S01]  /*38d0*/  @!P3 MOV R51, 0x4 ;  /* 0x000000040033b802 */ /* 0x000fe20000000f00 */
[----:B------:R-:W-:Y:S01]  /*38e0*/  @!P1 IMAD R49, R39, 0x3100, R94 ;  /* 0x0000310027319824 */ /* 0x000fe200078e025e */
[----:B------:R-:W-:-:S03]  /*38f0*/  @!P1 MOV R50, 0x4 ;  /* 0x0000000400329802 */ /* 0x000fc60000000f00 */
[----:B0-----:R-:W-:-:S04]  /*3900*/  @!P3 IMAD.WIDE R46, R48, R51, c[0x0][0x160] ;  /* 0x00005800302eb625 */ /* 0x001fc800078e0233 */
[----:B------:R-:W-:Y:S01]  /*3910*/  @!P1 IMAD.WIDE R48, R49, R50, c[0x0][0x160] ;  /* 0x0000580031309625 */ /* 0x000fe200078e0232 */
[----:B------:R0:W4:Y:S03]  /*3920*/  @!P3 LDG.E.CONSTANT R58, [R46.64] ;  /* 0x000000062e3ab981 */ /* 0x000126000c1e9900 */
[----:B-1----:R-:W-:Y:S01]  /*3930*/  @!P4 IMAD.MOV.U32 R45, RZ, RZ, 0x4 ;  /* 0x00000004ff2dc424 */ /* 0x002fe200078e00ff */
[----:B------:R1:W4:Y:S01]  /*3940*/  @!P1 LDG.E.CONSTANT R60, [R48.64] ;  /* 0x00000006303c9981 */ /* 0x000322000c1e9900 */
[----:B------:R-:W-:Y:S01]  /*3950*/  @!P4 IMAD R44, R39, 0x3100, R92 ;  /* 0x00003100272cc824 */ /* 0x000fe200078e025c */
[----:B------:R-:W-:-:S03]  /*3960*/  @!P6 MOV R51, 0x4 ;  /* 0x000000040033e802 */ /* 0x000fc60000000f00 */
[----:B------:R-:W-:-:S04]  /*3970*/  @!P4 IMAD.WIDE R44, R44, R45, c[0x0][0x160] ;  /* 0x000058002c2cc625 */ /* 0x000fc800078e022d */
[----:B------:R-:W-:Y:S01]  /*3980*/  @!P6 IMAD R50, R39, 0x3100, R90 ;  /* 0x000031002732e824 */ /* 0x000fe200078e025a */
[----:B------:R1:W4:Y:S03]  /*3990*/  @!P4 LDG.E.CONSTANT R62, [R44.64] ;  /* 0x000000062c3ec981 */ /* 0x000326000c1e9900 */
[----:B0-----:R-:W-:-:S05]  /*39a0*/  @!P6 IMAD.WIDE R46, R50, R51, c[0x0][0x160] ;  /* 0x00005800322ee625 */ /* 0x001fca00078e0233 */
[----:B------:R0:W4:Y:S01]  /*39b0*/  @!P6 LDG.E.CONSTANT R64, [R46.64] ;  /* 0x000000062e40e981 */ /* 0x000122000c1e9900 */
[----:B------:R-:W-:Y:S02]  /*39c0*/  @!P5 IMAD.MOV.U32 R51, RZ, RZ, 0x4 ;  /* 0x00000004ff33d424 */ /* 0x000fe400078e00ff */
[----:B-1----:R-:W-:-:S04]  /*39d0*/  @!P5 IMAD R48, R39, 0x3100, R88 ;  /* 0x000031002730d824 */ /* 0x002fc800078e0258 */
[----:B------:R-:W-:Y:S01]  /*39e0*/  @!P5 IMAD.WIDE R44, R48, R51, c[0x0][0x160] ;  /* 0x00005800302cd625 */ /* 0x000fe200078e0233 */
[----:B------:R-:W-:-:S04]  /*39f0*/  ISETP.NE.AND P3, PT, R107, RZ, PT ;  /* 0x000000ff6b00720c */ /* 0x000fc80003f65270 */
[----:B------:R1:W4:Y:S01]  /*3a00*/  @!P5 LDG.E.CONSTANT R66, [R44.64] ;  /* 0x000000062c42d981 */ /* 0x000322000c1e9900 */
[----:B------:R-:W-:Y:S02]  /*3a10*/  ISETP.GT.U32.AND P5, PT, R84, 0x1b, PT ;  /* 0x0000001b5400780c */ /* 0x000fe40003fa4070 */
[----:B------:R-:W-:Y:S02]  /*3a20*/  ISETP.NE.AND P6, PT, R104, RZ, PT ;  /* 0x000000ff6800720c */ /* 0x000fe40003fc5270 */
[----:B------:R-:W-:-:S04]  /*3a30*/  ISETP.NE.AND P2, PT, R106, RZ, PT ;  /* 0x000000ff6a00720c */ /* 0x000fc80003f45270 */
[----:B------:R-:W-:Y:S01]  /*3a40*/  @!P3 MOV R50, 0x4 ;  /* 0x000000040032b802 */ /* 0x000fe20000000f00 */
[----:B------:R-:W-:-:S04]  /*3a50*/  @!P3 IMAD R49, R39, 0x3100, R27 ;  /* 0x000031002731b824 */ /* 0x000fc800078e021b */
[----:B0-----:R-:W-:Y:S01]  /*3a60*/  @!P5 MOV R47, 0x4 ;  /* 0x00000004002fd802 */ /* 0x001fe20000000f00 */
[----:B------:R-:W-:Y:S02]  /*3a70*/  @!P5 IMAD R46, R39, 0x3100, R18 ;  /* 0x00003100272ed824 */ /* 0x000fe400078e0212 */
[----:B------:R-:W-:-:S04]  /*3a80*/  @!P3 IMAD.WIDE R48, R49, R50, c[0x0][0x160] ;  /* 0x000058003130b625 */ /* 0x000fc800078e0232 */
[----:B------:R-:W-:Y:S01]  /*3a90*/  @!P5 IMAD.WIDE R46, R46, R47, c[0x0][0x160] ;  /* 0x000058002e2ed625 */ /* 0x000fe200078e022f */
[----:B------:R0:W4:Y:S01]  /*3aa0*/  @!P3 LDG.E.CONSTANT R68, [R48.64] ;  /* 0x000000063044b981 */ /* 0x000122000c1e9900 */
[----:B------:R-:W-:-:S03]  /*3ab0*/  ISETP.NE.AND P3, PT, R115, RZ, PT ;  /* 0x000000ff7300720c */ /* 0x000fc60003f65270 */
[----:B------:R0:W4:Y:S01]  /*3ac0*/  @!P5 LDG.E.CONSTANT R70, [R46.64] ;  /* 0x000000062e46d981 */ /* 0x000122000c1e9900 */
[----:B------:R-:W-:Y:S02]  /*3ad0*/  @!P2 IMAD.MOV.U32 R51, RZ, RZ, 0x4 ;  /* 0x00000004ff33a424 */ /* 0x000fe400078e00ff */
[C---:B------:R-:W-:Y:S01]  /*3ae0*/  @!P2 IMAD R50, R39.reuse, 0x3100, R28 ;  /* 0x000031002732a824 */ /* 0x040fe200078e021c */
[----:B0-----:R-:W-:Y:S01]  /*3af0*/  @!P6 MOV R47, 0x4 ;  /* 0x00000004002fe802 */ /* 0x001fe20000000f00 */
[----:B------:R-:W-:Y:S02]  /*3b00*/  @!P6 IMAD R46, R39, 0x3100, R22 ;  /* 0x00003100272ee824 */ /* 0x000fe400078e0216 */
[----:B-1----:R-:W-:Y:S01]  /*3b10*/  @!P2 IMAD.WIDE R44, R50, R51, c[0x0][0x160] ;  /* 0x00005800322ca625 */ /* 0x002fe200078e0233 */
[----:B------:R-:W-:-:S03]  /*3b20*/  @!P0 MOV R51, 0x4 ;  /* 0x0000000400338802 */ /* 0x000fc60000000f00 */
[----:B------:R-:W-:Y:S01]  /*3b30*/  @!P6 IMAD.WIDE R46, R46, R47, c[0x0][0x160] ;  /* 0x000058002e2ee625 */ /* 0x000fe200078e022f */
[----:B------:R-:W-:Y:S01]  /*3b40*/  ISETP.NE.AND P1, PT, R105, RZ, PT ;  /* 0x000000ff6900720c */ /* 0x000fe20003f25270 */
[----:B------:R0:W4:Y:S02]  /*3b50*/  @!P2 LDG.E.CONSTANT R72, [R44.64] ;  /* 0x000000062c48a981 */ /* 0x000124000c1e9900 */
[----:B------:R-:W-:Y:S02]  /*3b60*/  @!P0 IMAD R50, R39, 0x3100, R11 ;  /* 0x0000310027328824 */ /* 0x000fe400078e020b */
[----:B------:R1:W4:Y:S01]  /*3b70*/  @!P6 LDG.E.CONSTANT R76, [R46.64] ;  /* 0x000000062e4ce981 */ /* 0x000322000c1e9900 */
[----:B------:R-:W-:Y:S01]  /*3b80*/  ISETP.NE.AND P6, PT, R114, RZ, PT ;  /* 0x000000ff7200720c */ /* 0x000fe20003fc5270 */
[----:B0-----:R-:W-:Y:S01]  /*3b90*/  @!P0 IMAD.WIDE R44, R50, R51, c[0x0][0x160] ;  /* 0x00005800322c8625 */ /* 0x001fe200078e0233 */
[----:B------:R-:W-:-:S03]  /*3ba0*/  @P3 MOV R51, 0x4 ;  /* 0x0000000400333802 */ /* 0x000fc60000000f00 */
[----:B------:R-:W-:Y:S01]  /*3bb0*/  @P3 IMAD R50, R39, 0x3100, R36 ;  /* 0x0000310027323824 */ /* 0x000fe200078e0224 */
[----:B------:R-:W-:Y:S01]  /*3bc0*/  ISETP.NE.AND P2, PT, R103, RZ, PT ;  /* 0x000000ff6700720c */ /* 0x000fe20003f45270 */
[----:B------:R-:W-:Y:S01]  /*3bd0*/  @!P1 IMAD R48, R39, 0x3100, R21 ;  /* 0x0000310027309824 */ /* 0x000fe200078e0215 */
[----:B------:R-:W-:Y:S01]  /*3be0*/  @!P1 MOV R49, 0x4 ;  /* 0x0000000400319802 */ /* 0x000fe20000000f00 */
[----:B------:R-:W-:Y:S01]  /*3bf0*/  @P3 IMAD.WIDE R50, R50, R51, c[0x0][0x160] ;  /* 0x0000580032323625 */ /* 0x000fe200078e0233 */
[----:B------:R0:W4:Y:S04]  /*3c00*/  @!P0 LDG.E.CONSTANT R78, [R44.64] ;  /* 0x000000062c4e8981 */ /* 0x000128000c1e9900 */
[----:B------:R0:W4:Y:S01]  /*3c10*/  @P3 LDG.E.CONSTANT R80, [R50.64] ;  /* 0x0000000632503981 */ /* 0x000122000c1e9900 */
[----:B------:R-:W-:Y:S01]  /*3c20*/  ISETP.NE.AND P3, PT, R55, RZ, PT ;  /* 0x000000ff3700720c */ /* 0x000fe20003f65270 */
[----:B------:R-:W-:-:S05]  /*3c30*/  @!P1 IMAD.WIDE R48, R48, R49, c[0x0][0x160] ;  /* 0x0000580030309625 */ /* 0x000fca00078e0231 */
[----:B------:R1:W4:Y:S01]  /*3c40*/  @!P1 LDG.E.CONSTANT R74, [R48.64] ;  /* 0x00000006304a9981 */ /* 0x000322000c1e9900 */
[----:B0-----:R-:W-:Y:S01]  /*3c50*/  @P6 MOV R51, 0x4 ;  /* 0x0000000400336802 */ /* 0x001fe20000000f00 */
[----:B------:R-:W-:-:S04]  /*3c60*/  @P6 IMAD R50, R39, 0x3100, R35 ;  /* 0x0000310027326824 */ /* 0x000fc800078e0223 */
[----:B------:R-:W-:-:S04]  /*3c70*/  @P6 IMAD.WIDE R50, R50, R51, c[0x0][0x160] ;  /* 0x0000580032326625 */ /* 0x000fc800078e0233 */
[----:B-1----:R-:W-:Y:S01]  /*3c80*/  @!P2 IMAD.MOV.U32 R49, RZ, RZ, 0x4 ;  /* 0x00000004ff31a424 */ /* 0x002fe200078e00ff */
[----:B------:R0:W4:Y:S01]  /*3c90*/  @P6 LDG.E.CONSTANT R124, [R50.64] ;  /* 0x00000006327c6981 */ /* 0x000122000c1e9900 */
[C---:B------:R-:W-:Y:S01]  /*3ca0*/  @!P2 IMAD R48, R39.reuse, 0x3100, R29 ;  /* 0x000031002730a824 */ /* 0x040fe200078e021d */
[----:B------:R-:W-:Y:S01]  /*3cb0*/  ISETP.NE.AND P6, PT, R100, RZ, PT ;  /* 0x000000ff6400720c */ /* 0x000fe20003fc5270 */
[----:B------:R-:W-:Y:S01]  /*3cc0*/  @!P3 IMAD R44, R39, 0x3100, R15 ;  /* 0x00003100272cb824 */ /* 0x000fe200078e020f */
[----:B------:R-:W-:Y:S01]  /*3cd0*/  @!P3 MOV R45, 0x4 ;  /* 0x00000004002db802 */ /* 0x000fe20000000f00 */
[----:B------:R-:W-:Y:S01]  /*3ce0*/  @!P2 IMAD.WIDE R48, R48, R49, c[0x0][0x160] ;  /* 0x000058003030a625 */ /* 0x000fe200078e0231 */
[----:B------:R-:W-:-:S03]  /*3cf0*/  ISETP.NE.AND P1, PT, R102, RZ, PT ;  /* 0x000000ff6600720c */ /* 0x000fc60003f25270 */
[----:B------:R-:W-:Y:S01]  /*3d00*/  @!P3 IMAD.WIDE R44, R44, R45, c[0x0][0x160] ;  /* 0x000058002c2cb625 */ /* 0x000fe200078e022d */
[----:B------:R1:W4:Y:S01]  /*3d10*/  @!P2 LDG.E.CONSTANT R116, [R48.64] ;  /* 0x000000063074a981 */ /* 0x000322000c1e9900 */
[----:B------:R-:W-:-:S03]  /*3d20*/  ISETP.NE.AND P2, PT, R101, RZ, PT ;  /* 0x000000ff6500720c */ /* 0x000fc60003f45270 */
[----:B------:R0:W4:Y:S02]  /*3d30*/  @!P3 LDG.E.CONSTANT R120, [R44.64] ;  /* 0x000000062c78b981 */ /* 0x000124000c1e9900 */
[----:B0-----:R-:W-:Y:S01]  /*3d40*/  @!P6 MOV R45, 0x4 ;  /* 0x00000004002de802 */ /* 0x001fe20000000f00 */
[C---:B------:R-:W-:Y:S02]  /*3d50*/  @!P6 IMAD R44, R39.reuse, 0x3100, R33 ;  /* 0x00003100272ce824 */ /* 0x040fe400078e0221 */
[----:B------:R-:W-:Y:S02]  /*3d60*/  @!P1 IMAD R46, R39, 0x3100, R24 ;  /* 0x00003100272e9824 */ /* 0x000fe400078e0218 */
[----:B------:R-:W-:-:S04]  /*3d70*/  @!P6 IMAD.WIDE R44, R44, R45, c[0x0][0x160] ;  /* 0x000058002c2ce625 */ /* 0x000fc800078e022d */
[----:B------:R-:W-:Y:S01]  /*3d80*/  @!P1 IMAD.MOV.U32 R47, RZ, RZ, 0x4 ;  /* 0x00000004ff2f9424 */ /* 0x000fe200078e00ff */
[----:B------:R-:W-:Y:S01]  /*3d90*/  MOV R55, RZ ;  /* 0x000000ff00377202 */ /* 0x000fe20000000f00 */
[----:B-1----:R-:W-:Y:S01]  /*3da0*/  @!P2 IMAD.MOV.U32 R49, RZ, RZ, 0x4 ;  /* 0x00000004ff31a424 */ /* 0x002fe200078e00ff */
[----:B------:R0:W4:Y:S01]  /*3db0*/  @!P6 LDG.E.CONSTANT R61, [R44.64] ;  /* 0x000000062c3de981 */ /* 0x000122000c1e9900 */
[----:B------:R-:W-:Y:S01]  /*3dc0*/  @!P2 IMAD R48, R39, 0x3100, R30 ;  /* 0x000031002730a824 */ /* 0x000fe200078e021e */
[----:B------:R-:W-:Y:S01]  /*3dd0*/  ISETP.GT.U32.AND P6, PT, R43, 0x1b, PT ;  /* 0x0000001b2b00780c */ /* 0x000fe20003fc4070 */
[----:B------:R-:W-:-:S04]  /*3de0*/  @!P1 IMAD.WIDE R46, R46, R47, c[0x0][0x160] ;  /* 0x000058002e2e9625 */ /* 0x000fc800078e022f */
[----:B------:R-:W-:Y:S01]  /*3df0*/  @!P2 IMAD.WIDE R48, R48, R49, c[0x0][0x160] ;  /* 0x000058003030a625 */ /* 0x000fe200078e0231 */
[----:B------:R1:W4:Y:S01]  /*3e00*/  @!P1 LDG.E.CONSTANT R122, [R46.64] ;  /* 0x000000062e7a9981 */ /* 0x000322000c1e9900 */
[----:B------:R-:W-:Y:S02]  /*3e10*/  ISETP.NE.AND P1, PT, R53, RZ, PT ;  /* 0x000000ff3500720c */ /* 0x000fe40003f25270 */
[----:B------:R-:W-:Y:S01]  /*3e20*/  @!P4 MOV R53, 0x4 ;  /* 0x000000040035c802 */ /* 0x000fe20000000f00 */
[----:B------:R0:W4:Y:S01]  /*3e30*/  @!P2 LDG.E.CONSTANT R55, [R48.64] ;  /* 0x000000063037a981 */ /* 0x000122000c1e9900 */
[----:B------:R-:W-:Y:S01]  /*3e40*/  ISETP.NE.AND P2, PT, R52, RZ, PT ;  /* 0x000000ff3400720c */ /* 0x000fe20003f45270 */
[----:B------:R-:W-:Y:S01]  /*3e50*/  @!P4 IMAD R52, R39, 0x3100, R13 ;  /* 0x000031002734c824 */ /* 0x000fe200078e020d */
[----:B------:R-:W-:-:S03]  /*3e60*/  @!P6 MOV R51, 0x4 ;  /* 0x000000040033e802 */ /* 0x000fc60000000f00 */
[----:B------:R-:W-:-:S04]  /*3e70*/  @!P4 IMAD.WIDE R52, R52, R53, c[0x0][0x160] ;  /* 0x000058003434c625 */ /* 0x000fc800078e0235 */
[C---:B------:R-:W-:Y:S01]  /*3e80*/  @!P6 IMAD R50, R39.reuse, 0x3100, R8 ;  /* 0x000031002732e824 */ /* 0x040fe200078e0208 */
[----:B------:R1:W4:Y:S01]  /*3e90*/  @!P4 LDG.E.CONSTANT R57, [R52.64] ;  /* 0x000000063439c981 */ /* 0x000322000c1e9900 */
[----:B0-----:R-:W-:Y:S02]  /*3ea0*/  @!P6 IMAD.MOV.U32 R49, RZ, RZ, 0x4 ;  /* 0x00000004ff31e424 */ /* 0x001fe400078e00ff */
[----:B------:R-:W-:Y:S02]  /*3eb0*/  @!P6 IMAD R48, R39, 0x3100, R9 ;  /* 0x000031002730e824 */ /* 0x000fe400078e0209 */
[----:B------:R-:W-:Y:S01]  /*3ec0*/  @!P6 IMAD.WIDE R50, R50, R51, c[0x0][0x160] ;  /* 0x000058003232e625 */ /* 0x000fe200078e0233 */
[----:B------:R-:W-:Y:S01]  /*3ed0*/  @!P5 MOV R45, 0x4 ;  /* 0x00000004002dd802 */ /* 0x000fe20000000f00 */
[----:B-1----:R-:W-:Y:S02]  /*3ee0*/  CS2R R52, SRZ ;  /* 0x0000000000347805 */ /* 0x002fe4000001ff00 */
[----:B------:R-:W-:-:S02]  /*3ef0*/  @!P5 IMAD.MOV.U32 R47, RZ, RZ, 0x4 ;  /* 0x00000004ff2fd424 */ /* 0x000fc400078e00ff */
[C---:B------:R-:W-:Y:S02]  /*3f00*/  @!P5 IMAD R46, R39.reuse, 0x3100, R19 ;  /* 0x00003100272ed824 */ /* 0x040fe400078e0213 */
[----:B------:R-:W-:Y:S01]  /*3f10*/  @!P6 IMAD.WIDE R48, R48, R49, c[0x0][0x160] ;  /* 0x000058003030e625 */ /* 0x000fe200078e0231 */
[----:B------:R0:W4:Y:S03]  /*3f20*/  @!P6 LDG.E.CONSTANT R52, [R50.64] ;  /* 0x000000063234e981 */ /* 0x000126000c1e9900 */
[----:B------:R-:W-:Y:S01]  /*3f30*/  @!P5 IMAD R44, R39, 0x3100, R20 ;  /* 0x00003100272cd824 */ /* 0x000fe200078e0214 */
[----:B------:R1:W4:Y:S01]  /*3f40*/  @!P6 LDG.E.CONSTANT R53, [R48.64] ;  /* 0x000000063035e981 */ /* 0x000322000c1e9900 */
[----:B------:R-:W-:Y:S01]  /*3f50*/  @!P5 IMAD.WIDE R46, R46, R47, c[0x0][0x160] ;  /* 0x000058002e2ed625 */ /* 0x000fe200078e022f */
[----:B------:R-:W-:-:S03]  /*3f60*/  ISETP.NE.AND P6, PT, R99, RZ, PT ;  /* 0x000000ff6300720c */ /* 0x000fc60003fc5270 */
[----:B------:R-:W-:Y:S01]  /*3f70*/  @!P5 IMAD.WIDE R44, R44, R45, c[0x0][0x160] ;  /* 0x000058002c2cd625 */ /* 0x000fe200078e022d */
[----:B------:R1:W4:Y:S03]  /*3f80*/  @!P5 LDG.E.CONSTANT R59, [R46.64] ;  /* 0x000000062e3bd981 */ /* 0x000326000c1e9900 */
[----:B0-----:R-:W-:-:S06]  /*3f90*/  IMAD.MOV.U32 R50, RZ, RZ, RZ ;  /* 0x000000ffff327224 */ /* 0x001fcc00078e00ff */
[----:B------:R0:W4:Y:S01]  /*3fa0*/  @!P5 LDG.E.CONSTANT R50, [R44.64] ;  /* 0x000000062c32d981 */ /* 0x000122000c1e9900 */
[----:B-1----:R-:W-:Y:S01]  /*3fb0*/  @!P4 MOV R47, 0x4 ;  /* 0x00000004002fc802 */ /* 0x002fe20000000f00 */
[----:B------:R-:W-:Y:S01]  /*3fc0*/  @!P4 IMAD R46, R39, 0x3100, R14 ;  /* 0x00003100272ec824 */ /* 0x000fe200078e020e */
[----:B------:R-:W-:-:S03]  /*3fd0*/  ISETP.NE.AND P5, PT, R113, RZ, PT ;  /* 0x000000ff7100720c */ /* 0x000fc60003fa5270 */
[----:B------:R-:W-:Y:S01]  /*3fe0*/  @!P4 IMAD.WIDE R46, R46, R47, c[0x0][0x160] ;  /* 0x000058002e2ec625 */ /* 0x000fe200078e022f */
[----:B--2---:R1:W-:Y:S03]  /*3ff0*/  STS [R3.X4+0x1ea0], R38 ;  /* 0x001ea02603007388 */ /* 0x0043e60000004800 */
[----:B0-----:R-:W-:Y:S01]  /*4000*/  @!P6 IMAD.MOV.U32 R45, RZ, RZ, 0x4 ;  /* 0x00000004ff2de424 */ /* 0x001fe200078e00ff */
[----:B------:R0:W2:Y:S01]  /*4010*/  @!P4 LDG.E.CONSTANT R63, [R46.64] ;  /* 0x000000062e3fc981 */ /* 0x0000a2000c1e9900 */
[----:B------:R-:W-:Y:S01]  /*4020*/  @!P6 IMAD R44, R39, 0x3100, R34 ;  /* 0x00003100272ce824 */ /* 0x000fe200078e0222 */
[----:B------:R-:W-:-:S03]  /*4030*/  ISETP.NE.AND P4, PT, R97, RZ, PT ;  /* 0x000000ff6100720c */ /* 0x000fc60003f85270 */
[----:B------:R-:W-:Y:S01]  /*4040*/  @!P6 IMAD.WIDE R44, R44, R45, c[0x0][0x160] ;  /* 0x000058002c2ce625 */ /* 0x000fe200078e022d */
[----:B-1----:R-:W-:Y:S02]  /*4050*/  MOV R38, RZ ;  /* 0x000000ff00267202 */ /* 0x002fe40000000f00 */
[----:B0-----:R-:W-:Y:S01]  /*4060*/  @P5 MOV R47, 0x4 ;  /* 0x00000004002f5802 */ /* 0x001fe20000000f00 */
[----:B------:R-:W-:Y:S01]  /*4070*/  @P5 IMAD R46, R39, 0x3100, R26 ;  /* 0x00003100272e5824 */ /* 0x000fe200078e021a */
[----:B-----5:R0:W-:Y:S03]  /*4080*/  STS [R3.X4+0x310], R118 ;  /* 0x0003107603007388 */ /* 0x0201e60000004800 */
[----:B------:R-:W-:Y:S01]  /*4090*/  @P5 IMAD.WIDE R46, R46, R47, c[0x0][0x160] ;  /* 0x000058002e2e5625 */ /* 0x000fe200078e022f */
[----:B------:R1:W5:Y:S01]  /*40a0*/  @!P6 LDG.E.CONSTANT R38, [R44.64] ;  /* 0x000000062c26e981 */ /* 0x000362000c1e9900 */
[----:B------:R-:W-:-:S02]  /*40b0*/  ISETP.NE.AND P6, PT, R112, RZ, PT ;  /* 0x000000ff7000720c */ /* 0x000fc40003fc5270 */
[----:B0-----:R-:W-:Y:S01]  /*40c0*/  MOV R118, RZ ;  /* 0x000000ff00767202 */ /* 0x001fe20000000f00 */
[----:B------:R-:W-:Y:S01]  /*40d0*/  @!P4 IMAD R48, R39, 0x3100, R23 ;  /* 0x000031002730c824 */ /* 0x000fe200078e0217 */
[----:B------:R-:W-:-:S04]  /*40e0*/  @!P4 MOV R49, 0x4 ;  /* 0x000000040031c802 */ /* 0x000fc80000000f00 */
[----:B------:R0:W5:Y:S01]  /*40f0*/  @P5 LDG.E.CONSTANT R118, [R46.64] ;  /* 0x000000062e765981 */ /* 0x000162000c1e9900 */
[----:B------:R-:W-:Y:S01]  /*4100*/  ISETP.NE.AND P5, PT, R95, RZ, PT ;  /* 0x000000ff5f00720c */ /* 0x000fe20003fa5270 */
[----:B------:R-:W-:Y:S02]  /*4110*/  @!P4 IMAD.WIDE R48, R48, R49, c[0x0][0x160] ;  /* 0x000058003030c625 */ /* 0x000fe400078e0231 */
[----:B---3--:R3:W-:Y:S01]  /*4120*/  STS [R3.X4+0x4c90], R40 ;  /* 0x004c902803007388 */ /* 0x0087e20000004800 */
[----:B0-----:R-:W-:Y:S01]  /*4130*/  @!P0 MOV R47, 0x4 ;  /* 0x00000004002f8802 */ /* 0x001fe20000000f00 */
[----:B------:R-:W-:Y:S02]  /*4140*/  @!P0 IMAD R46, R39, 0x3100, R12 ;  /* 0x00003100272e8824 */ /* 0x000fe400078e020c */
[----:B------:R0:W-:Y:S01]  /*4150*/  STS [R3.X4+0x1260], R54 ;  /* 0x0012603603007388 */ /* 0x0001e20000004800 */
[----:B---3--:R-:W-:Y:S02]  /*4160*/  IMAD.MOV.U32 R40, RZ, RZ, RZ ;  /* 0x000000ffff287224 */ /* 0x008fe400078e00ff */
[----:B------:R-:W-:-:S04]  /*4170*/  @!P0 IMAD.WIDE R46, R46, R47, c[0x0][0x160] ;  /* 0x000058002e2e8625 */ /* 0x000fc800078e022f */
[----:B-1----:R-:W-:Y:S01]  /*4180*/  @P6 IMAD.MOV.U32 R45, RZ, RZ, 0x4 ;  /* 0x00000004ff2d6424 */ /* 0x002fe200078e00ff */
[----:B------:R1:W3:Y:S01]  /*4190*/  @!P4 LDG.E.CONSTANT R40, [R48.64] ;  /* 0x000000063028c981 */ /* 0x0002e2000c1e9900 */
[----:B0-----:R-:W-:Y:S01]  /*41a0*/  MOV R54, RZ ;  /* 0x000000ff00367202 */ /* 0x001fe20000000f00 */
[----:B------:R-:W-:Y:S01]  /*41b0*/  @P6 IMAD R44, R39, 0x3100, R31 ;  /* 0x00003100272c6824 */ /* 0x000fe200078e021f */
[----:B------:R-:W-:-:S03]  /*41c0*/  ISETP.NE.AND P4, PT, R111, RZ, PT ;  /* 0x000000ff6f00720c */ /* 0x000fc60003f85270 */
[----:B------:R-:W-:Y:S01]  /*41d0*/  @P6 IMAD.WIDE R44, R44, R45, c[0x0][0x160] ;  /* 0x000058002c2c6625 */ /* 0x000fe200078e022d */
[----:B------:R0:W3:Y:S04]  /*41e0*/  @!P0 LDG.E.CONSTANT R54, [R46.64] ;  /* 0x000000062e368981 */ /* 0x0000e8000c1e9900 */
[----:B------:R4:W-:Y:S01]  /*41f0*/  STS [R3.X4+0x21b0], R56 ;  /* 0x0021b03803007388 */ /* 0x0009e20000004800 */
[----:B-1----:R-:W-:Y:S01]  /*4200*/  @!P1 MOV R49, 0x4 ;  /* 0x0000000400319802 */ /* 0x002fe20000000f00 */
[C---:B------:R-:W-:Y:S01]  /*4210*/  @!P1 IMAD R48, R39.reuse, 0x3100, R10 ;  /* 0x0000310027309824 */ /* 0x040fe200078e020a */
[----:B0-----:R-:W-:Y:S01]  /*4220*/  @!P5 MOV R47, 0x4 ;  /* 0x00000004002fd802 */ /* 0x001fe20000000f00 */
[----:B------:R-:W-:Y:S01]  /*4230*/  @!P5 IMAD R46, R39, 0x3100, R25 ;  /* 0x00003100272ed824 */ /* 0x000fe200078e0219 */
[----:B----4-:R-:W-:Y:S01]  /*4240*/  MOV R56, RZ ;  /* 0x000000ff00387202 */ /* 0x010fe20000000f00 */
[----:B------:R-:W-:Y:S01]  /*4250*/  @!P1 IMAD.WIDE R48, R48, R49, c[0x0][0x160] ;  /* 0x0000580030309625 */ /* 0x000fe200078e0231 */
[----:B------:R0:W-:Y:S03]  /*4260*/  STS [R3.X4], R58 ;  /* 0x0000003a03007388 */ /* 0x0001e60000004800 */
[----:B------:R-:W-:Y:S01]  /*4270*/  @!P5 IMAD.WIDE R46, R46, R47, c[0x0][0x160] ;  /* 0x000058002e2ed625 */ /* 0x000fe200078e022f */
[----:B------:R1:W-:Y:S04]  /*4280*/  STS [R3.X4+0x620], R60 ;  /* 0x0006203c03007388 */ /* 0x0003e80000004800 */
[----:B------:R4:W3:Y:S01]  /*4290*/  @P6 LDG.E.CONSTANT R56, [R44.64] ;  /* 0x000000062c386981 */ /* 0x0008e2000c1e9900 */
[----:B0-----:R-:W-:Y:S01]  /*42a0*/  IMAD.MOV.U32 R58, RZ, RZ, RZ ;  /* 0x000000ffff3a7224 */ /* 0x001fe200078e00ff */
[----:B-1----:R-:W-:-:S02]  /*42b0*/  MOV R60, RZ ;  /* 0x000000ff003c7202 */ /* 0x002fc40000000f00 */
[----:B------:R0:W-:Y:S01]  /*42c0*/  STS [R3.X4+0x930], R62 ;  /* 0x0009303e03007388 */ /* 0x0001e20000004800 */
[----:B----4-:R-:W-:-:S03]  /*42d0*/  @!P3 IMAD.MOV.U32 R45, RZ, RZ, 0x4 ;  /* 0x00000004ff2db424 */ /* 0x010fc600078e00ff */
[----:B------:R1:W4:Y:S01]  /*42e0*/  @!P1 LDG.E.CONSTANT R58, [R48.64] ;  /* 0x00000006303a9981 */ /* 0x000322000c1e9900 */
[----:B------:R-:W-:-:S03]  /*42f0*/  @!P3 IMAD R44, R39, 0x3100, R16 ;  /* 0x00003100272cb824 */ /* 0x000fc600078e0210 */
[----:B------:R1:W4:Y:S01]  /*4300*/  @!P5 LDG.E.CONSTANT R60, [R46.64] ;  /* 0x000000062e3cd981 */ /* 0x000322000c1e9900 */
[----:B------:R-:W-:Y:S01]  /*4310*/  @!P3 IMAD.WIDE R44, R44, R45, c[0x0][0x160] ;  /* 0x000058002c2cb625 */ /* 0x000fe200078e022d */
[----:B0-----:R-:W-:Y:S02]  /*4320*/  MOV R62, RZ ;  /* 0x000000ff003e7202 */ /* 0x001fe40000000f00 */
[----:B-1----:R-:W-:Y:S01]  /*4330*/  @P4 MOV R49, 0x4 ;  /* 0x0000000400314802 */ /* 0x002fe20000000f00 */
[C---:B------:R-:W-:Y:S01]  /*4340*/  @P4 IMAD R48, R39.reuse, 0x3100, R32 ;  /* 0x0000310027304824 */ /* 0x040fe200078e0220 */
[----:B------:R0:W-:Y:S01]  /*4350*/  STS [R3.X4+0xc40], R64 ;  /* 0x000c404003007388 */ /* 0x0001e20000004800 */
[----:B------:R-:W-:Y:S01]  /*4360*/  @!P2 MOV R47, 0x4 ;  /* 0x00000004002fa802 */ /* 0x000fe20000000f00 */
[----:B------:R-:W-:Y:S02]  /*4370*/  @!P2 IMAD R46, R39, 0x3100, R17 ;  /* 0x00003100272ea824 */ /* 0x000fe400078e0211 */
[----:B------:R1:W4:Y:S01]  /*4380*/  @!P3 LDG.E.CONSTANT R62, [R44.64] ;  /* 0x000000062c3eb981 */ /* 0x000322000c1e9900 */
[----:B------:R-:W-:-:S04]  /*4390*/  @P4 IMAD.WIDE R48, R48, R49, c[0x0][0x160] ;  /* 0x0000580030304625 */ /* 0x000fc800078e0231 */
[----:B------:R-:W-:-:S04]  /*43a0*/  @!P2 IMAD.WIDE R46, R46, R47, c[0x0][0x160] ;  /* 0x000058002e2ea625 */ /* 0x000fc800078e022f */
[----:B0-----:R-:W-:Y:S01]  /*43b0*/  IMAD.MOV.U32 R64, RZ, RZ, RZ ;  /* 0x000000ffff407224 */ /* 0x001fe200078e00ff */
[----:B-1----:R-:W-:-:S05]  /*43c0*/  MOV R44, RZ ;  /* 0x000000ff002c7202 */ /* 0x002fca0000000f00 */
[----:B------:R-:W4:Y:S04]  /*43d0*/  @P4 LDG.E.CONSTANT R64, [R48.64] ;  /* 0x0000000630404981 */ /* 0x000f28000c1e9900 */
[----:B------:R-:W4:Y:S04]  /*43e0*/  @!P2 LDG.E.CONSTANT R44, [R46.64] ;  /* 0x000000062e2ca981 */ /* 0x000f28000c1e9900 */
[----:B------:R0:W-:Y:S04]  /*43f0*/  STS [R3.X4+0xf50], R66 ;  /* 0x000f504203007388 */ /* 0x0001e80000004800 */
[----:B------:R0:W-:Y:S04]  /*4400*/  STS [R3.X4+0x1570], R68 ;  /* 0x0015704403007388 */ /* 0x0001e80000004800 */
[----:B------:R0:W-:Y:S01]  /*4410*/  STS [R3.X4+0x1880], R70 ;  /* 0x0018804603007388 */ /* 0x0001e20000004800 */
[----:B------:R-:W-:-:S03]  /*4420*/  ISETP.GT.AND P4, PT, R3, 0x23, PT ;  /* 0x000000230300780c */ /* 0x000fc60003f84270 */
[----:B------:R0:W-:Y:S04]  /*4430*/  STS [R3.X4+0x1b90], R72 ;  /* 0x001b904803007388 */ /* 0x0001e80000004800 */
[----:B------:R0:W-:Y:S04]  /*4440*/  STS [R3.X4+0x2ae0], R76 ;  /* 0x002ae04c03007388 */ /* 0x0001e80000004800 */
[----:B------:R0:W-:Y:S04]  /*4450*/  STS [R3.X4+0x2df0], R78 ;  /* 0x002df04e03007388 */ /* 0x0001e80000004800 */
[----:B------:R0:W-:Y:S04]  /*4460*/  STS [R3.X4+0x3100], R80 ;  /* 0x0031005003007388 */ /* 0x0001e80000004800 */
[----:B------:R0:W-:Y:S04]  /*4470*/  STS [R3.X4+0x24c0], R74 ;  /* 0x0024c04a03007388 */ /* 0x0001e80000004800 */
[----:B------:R0:W-:Y:S04]  /*4480*/  STS [R3.X4+0x4050], R124 ;  /* 0x0040507c03007388 */ /* 0x0001e80000004800 */
[----:B------:R0:W-:Y:S04]  /*4490*/  STS [R3.X4+0x3410], R116 ;  /* 0x0034107403007388 */ /* 0x0001e80000004800 */
[----:B------:R0:W-:Y:S01]  /*44a0*/  STS [R3.X4+0x3d40], R120 ;  /* 0x003d407803007388 */ /* 0x0001e20000004800 */
[----:B------:R-:W-:Y:S03]  /*44b0*/  BSSY B0, `(.L_x_0) ;  /* 0x000001f000007945 */ /* 0x000fe60003800000 */
[----:B------:R0:W-:Y:S04]  /*44c0*/  STS [R3.X4+0x4980], R61 ;  /* 0x0049803d03007388 */ /* 0x0001e80000004800 */
[----:B------:R0:W-:Y:S04]  /*44d0*/  STS [R3.X4+0x3a30], R122 ;  /* 0x003a307a03007388 */ /* 0x0001e80000004800 */
[----:B------:R0:W-:Y:S04]  /*44e0*/  STS [R3.X4+0x4360], R55 ;  /* 0x0043603703007388 */ /* 0x0001e80000004800 */
[----:B------:R0:W-:Y:S04]  /*44f0*/  STS [R3.X4+0x3720], R57 ;  /* 0x0037203903007388 */ /* 0x0001e80000004800 */
[----:B------:R0:W-:Y:S04]  /*4500*/  STS [R3.X4+0x27d0], R52 ;  /* 0x0027d03403007388 */ /* 0x0001e80000004800 */
[----:B------:R0:W-:Y:S04]  /*4510*/  STS [R3.X4+0x55c0], R53 ;  /* 0x0055c03503007388 */ /* 0x0001e80000004800 */
[----:B------:R0:W-:Y:S04]  /*4520*/  STS [R3.X4+0x4670], R59 ;  /* 0x0046703b03007388 */ /* 0x0001e80000004800 */
[----:B------:R0:W-:Y:S04]  /*4530*/  STS [R3.X4+0x7460], R50 ;  /* 0x0074603203007388 */ /* 0x0001e80000004800 */
[----:B--2---:R0:W-:Y:S04]  /*4540*/  STS [R3.X4+0x6510], R63 ;  /* 0x0065103f03007388 */ /* 0x0041e80000004800 */
[----:B-----5:R0:W-:Y:S04]  /*4550*/  STS [R3.X4+0x52b0], R38 ;  /* 0x0052b02603007388 */ /* 0x0201e80000004800 */
[----:B------:R0:W-:Y:S04]  /*4560*/  STS [R3.X4+0x4fa0], R118 ;  /* 0x004fa07603007388 */ /* 0x0001e80000004800 */
[----:B---3--:R0:W-:Y:S04]  /*4570*/  STS [R3.X4+0x58d0], R40 ;  /* 0x0058d02803007388 */ /* 0x0081e80000004800 */
[----:B------:R0:W-:Y:S04]  /*4580*/  STS [R3.X4+0x5be0], R54 ;  /* 0x005be03603007388 */ /* 0x0001e80000004800 */
[----:B------:R0:W-:Y:S04]  /*4590*/  STS [R3.X4+0x5ef0], R56 ;  /* 0x005ef03803007388 */ /* 0x0001e80000004800 */
[----:B----4-:R0:W-:Y:S04]  /*45a0*/  STS [R3.X4+0x6200], R58 ;  /* 0x0062003a03007388 */ /* 0x0101e80000004800 */
[----:B------:R0:W-:Y:S04]  /*45b0*/  STS [R3.X4+0x6820], R60 ;  /* 0x0068203c03007388 */ /* 0x0001e80000004800 */
[----:B------:R0:W-:Y:S04]  /*45c0*/  STS [R3.X4+0x6b30], R62 ;  /* 0x006b303e03007388 */ /* 0x0001e80000004800 */
[----:B------:R0:W-:Y:S04]  /*45d0*/  STS [R3.X4+0x6e40], R64 ;  /* 0x006e404003007388 */ /* 0x0001e80000004800 */
[----:B------:R0:W-:Y:S01]  /*45e0*/  STS [R3.X4+0x7150], R44 ;  /* 0x0071502c03007388 */ /* 0x0001e20000004800 */
[----:B------:R-:W-:Y:S05]  /*45f0*/  @P4 BRA `(.L_x_1) ;  /* 0x000000a000004947 */ /* 0x000fea0003800000 */
[----:B------:R-:W-:Y:S01]  /*4600*/  ISETP.NE.AND P5, PT, R93, RZ, PT ;  /* 0x000000ff5d00720c */ /* 0x000fe20003fa5270 */
[----:B------:R-:W-:Y:S01]  /*4610*/  BSSY B1, `(.L_x_2) ;  /* 0x0000007000017945 */ /* 0x000fe20003800000 */
[----:B0-----:R-:W-:-:S11]  /*4620*/  IMAD.MOV.U32 R44, RZ, RZ, RZ ;  /* 0x000000ffff2c7224 */ /* 0x001fd600078e00ff */
[----:B------:R-:W-:Y:S05]  /*4630*/  @P5 BRA `(.L_x_3) ;  /* 0x0000004000005947 */ /* 0x000fea0003800000 */
[----:B------:R-:W-:Y:S01]  /*4640*/  HFMA2.MMA R45, -RZ, RZ, 0, 2.384185791015625e-07 ;  /* 0x00000004ff2d7435 */ /* 0x000fe200000001ff */
[----:B------:R-:W-:-:S09]  /*4650*/  IMAD R44, R39, 0x3100, R37 ;  /* 0x00003100272c7824 */ /* 0x000fd200078e0225 */
[----:B------:R-:W-:-:S06]  /*4660*/  IMAD.WIDE R44, R44, R45, c[0x0][0x160] ;  /* 0x000058002c2c7625 */ /* 0x000fcc00078e022d */
[----:B------:R0:W5:Y:S02]  /*4670*/  LDG.E.CONSTANT R44, [R44.64] ;  /* 0x000000062c2c7981 */ /* 0x000164000c1e9900 */
.L_x_3:
[----:B------:R-:W-:Y:S05]  /*4680*/  BSYNC B1 ;  /* 0x0000000000017941 */ /* 0x000fea0003800000 */
.L_x_2:
[----:B-----5:R1:W-:Y:S02]  /*4690*/  STS [R3.X4+0x7770], R44 ;  /* 0x0077702c03007388 */ /* 0x0203e40000004800 */
.L_x_1:
[----:B------:R-:W-:Y:S05]  /*46a0*/  BSYNC B0 ;  /* 0x0000000000007941 */ /* 0x000fea0003800000 */
.L_x_0:
[----:B------:R-:W-:Y:S01]  /*46b0*/  ISETP.GT.AND P4, PT, R3, 0xb7, PT ;  /* 0x000000b70300780c */ /* 0x000fe20003f84270 */
[C---:B------:R-:W-:Y:S01]  /*46c0*/  IMAD R46, R39.reuse, 0x90, R0 ;  /* 0x00000090272e7824 */ /* 0x040fe200078e0200 */
[----:B------:R-:W-:Y:S01]  /*46d0*/  MOV R83, 0x4 ;  /* 0x0000000400537802 */ /* 0x000fe20000000f00 */
[----:B01----:R-:W-:-:S04]  /*46e0*/  IMAD R44, R39, 0x90, R2 ;  /* 0x00000090272c7824 */ /* 0x003fc800078e0202 */
[----:B------:R-:W-:-:S06]  /*46f0*/  IMAD.WIDE R46, R46, R83, c[0x0][0x168] ;  /* 0x00005a002e2e7625 */ /* 0x000fcc00078e0253 */
[----:B------:R-:W-:Y:S01]  /*4700*/  @!P4 IMAD R48, R39, 0x90, R4 ;  /* 0x000000902730c824 */ /* 0x000fe200078e0204 */
[----:B------:R-:W2:Y:S01]  /*4710*/  LDG.E.CONSTANT R46, [R46.64] ;  /* 0x000000062e2e7981 */ /* 0x000ea2000c1e9900 */
[----:B------:R-:W-:-:S04]  /*4720*/  IMAD.WIDE R44, R44, R83, c[0x0][0x168] ;  /* 0x00005a002c2c7625 */ /* 0x000fc800078e0253 */
[----:B------:R-:W-:Y:S02]  /*4730*/  @!P4 IMAD.WIDE R48, R48, R83, c[0x0][0x168] ;  /* 0x00005a003030c625 */ /* 0x000fe400078e0253 */
[----:B------:R-:W3:Y:S04]  /*4740*/  LDG.E.CONSTANT R44, [R44.64] ;  /* 0x000000062c2c7981 */ /* 0x000ee8000c1e9900 */
[----:B------:R-:W4:Y:S01]  /*4750*/  @!P4 LDG.E.CONSTANT R48, [R48.64] ;  /* 0x000000063030c981 */ /* 0x000f22000c1e9900 */
[----:B------:R-:W-:Y:S01]  /*4760*/  IMAD.MOV.U32 R40, RZ, RZ, 0x480 ;  /* 0x00000480ff287424 */ /* 0x000fe200078e00ff */
[----:B------:R-:W-:Y:S01]  /*4770*/  MOV R38, R82 ;  /* 0x0000005200267202 */ /* 0x000fe20000000f00 */
[----:B------:R-:W-:Y:S01]  /*4780*/  UMOV UR4, 0x7800 ;  /* 0x0000780000047882 */ /* 0x000fe20000000000 */
[----:B--2---:R-:W-:Y:S04]  /*4790*/  STS [R3.X4+0x7800], R46 ;  /* 0x0078002e03007388 */ /* 0x004fe80000004800 */
[----:B---3--:R-:W-:Y:S04]  /*47a0*/  STS [R3.X4+0x7b10], R44 ;  /* 0x007b102c03007388 */ /* 0x008fe80000004800 */
[----:B----4-:R-:W-:Y:S04]  /*47b0*/  @!P4 STS [R3.X4+0x7e20], R48 ;  /* 0x007e20300300c388 */ /* 0x010fe80000004800 */
[----:B------:R-:W-:Y:S06]  /*47c0*/  BAR.SYNC 0x0 ;  /* 0x0000000000007b1d */ /* 0x000fec0000000000 */
.L_x_4:
[----:B------:R-:W-:Y:S01]  /*47d0*/  LDS.64 R60, [UR4] ;  /* 0x00000004ff3c7984 */ /* 0x000fe20008000a00 */
[----:B------:R-:W-:-:S03]  /*47e0*/  IADD3 R40, R40, 0x48, RZ ;  /* 0x0000004828287810 */ /* 0x000fc60007ffe0ff */
[----:B------:R-:W0:Y:S01]  /*47f0*/  LDS.64 R62, [R38+-0x780] ;  /* 0xfff88000263e7984 */ /* 0x000e220000000a00 */
[----:B------:R-:W-:-:S03]  /*4800*/  ISETP.NE.AND P4, PT, R40, 0x6c0, PT ;  /* 0x000006c02800780c */ /* 0x000fc60003f85270 */
[----:B------:R-:W1:Y:S04]  /*4810*/  LDS.64 R70, [UR4+0x240] ;  /* 0x00024004ff467984 */ /* 0x000e680008000a00 */
[----:B------:R-:W2:Y:S04]  /*4820*/  LDS.64 R58, [UR4+0x480] ;  /* 0x00048004ff3a7984 */ /* 0x000ea80008000a00 */
[----:B------:R-:W3:Y:S04]  /*4830*/  LDS.64 R56, [UR4+0x6c0] ;  /* 0x0006c004ff387984 */ /* 0x000ee80008000a00 */
[----:B------:R-:W-:Y:S04]  /*4840*/  LDS.64 R44, [UR4+0x20] ;  /* 0x00002004ff2c7984 */ /* 0x000fe80008000a00 */
[----:B------:R-:W4:Y:S04]  /*4850*/  LDS.64 R52, [R38] ;  /* 0x0000000026347984 */ /* 0x000f280000000a00 */
[----:B------:R-:W5:Y:S04]  /*4860*/  LDS.64 R46, [UR4+0x260] ;  /* 0x00026004ff2e7984 */ /* 0x000f680008000a00 */
[----:B------:R-:W5:Y:S04]  /*4870*/  LDS.64 R48, [UR4+0x4a0] ;  /* 0x0004a004ff307984 */ /* 0x000f680008000a00 */
[----:B------:R-:W5:Y:S04]  /*4880*/  LDS.64 R50, [UR4+0x6e0] ;  /* 0x0006e004ff327984 */ /* 0x000f680008000a00 */
[----:B------:R-:W5:Y:S01]  /*4890*/  LDS.64 R54, [R38+-0x778] ;  /* 0xfff8880026367984 */ /* 0x000f620000000a00 */
[----:B0-----:R-:W-:-:S02]  /*48a0*/  FFMA R65, R60, R62, R65 ;  /* 0x0000003e3c417223 */ /* 0x001fc40000000041 */
[-C--:B------:R-:W-:Y:S02]  /*48b0*/  FFMA R64, R60, R63.reuse, R73 ;  /* 0x0000003f3c407223 */ /* 0x080fe40000000049 */
[----:B-1----:R-:W-:Y:S02]  /*48c0*/  FFMA R67, R62, R70, R67 ;  /* 0x000000463e437223 */ /* 0x002fe40000000043 */
[-C--:B------:R-:W-:Y:S02]  /*48d0*/  FFMA R70, R70, R63.reuse, R77 ;  /* 0x0000003f46467223 */ /* 0x080fe4000000004d */
[----:B--2---:R-:W-:Y:S01]  /*48e0*/  FFMA R60, R62, R58, R69 ;  /* 0x0000003a3e3c7223 */ /* 0x004fe20000000045 */
[----:B------:R-:W-:Y:S01]  /*48f0*/  LDS.64 R76, [UR4+0x248] ;  /* 0x00024804ff4c7984 */ /* 0x000fe20008000a00 */
[-C--:B------:R-:W-:Y:S02]  /*4900*/  FFMA R72, R58, R63.reuse, R79 ;  /* 0x0000003f3a487223 */ /* 0x080fe4000000004f */
[----:B---3--:R-:W-:Y:S01]  /*4910*/  FFMA R62, R62, R56, R117 ;  /* 0x000000383e3e7223 */ /* 0x008fe20000000075 */
[----:B------:R-:W-:Y:S01]  /*4920*/  LDS.64 R68, [UR4+0x268] ;  /* 0x00026804ff447984 */ /* 0x000fe20008000a00 */
[----:B------:R-:W-:-:S02]  /*4930*/  FFMA R74, R56, R63, R75 ;  /* 0x0000003f384a7223 */ /* 0x000fc4000000004b */
[C---:B----4-:R-:W-:Y:S02]  /*4940*/  FFMA R56, R45.reuse, R52, R65 ;  /* 0x000000342d387223 */ /* 0x050fe40000000041 */
[----:B------:R-:W-:Y:S02]  /*4950*/  FFMA R73, R45, R53, R64 ;  /* 0x000000352d497223 */ /* 0x000fe40000000040 */
[C---:B-----5:R-:W-:Y:S01]  /*4960*/  FFMA R58, R52.reuse, R47, R67 ;  /* 0x0000002f343a7223 */ /* 0x060fe20000000043 */
[----:B------:R-:W0:Y:S01]  /*4970*/  LDS.64 R64, [UR4+0x28] ;  /* 0x00002804ff407984 */ /* 0x000e220008000a00 */
[-C--:B------:R-:W-:Y:S02]  /*4980*/  FFMA R70, R47, R53.reuse, R70 ;  /* 0x000000352f467223 */ /* 0x080fe40000000046 */
[----:B------:R-:W-:Y:S01]  /*4990*/  FFMA R72, R49, R53, R72 ;  /* 0x0000003531487223 */ /* 0x000fe20000000048 */
[----:B------:R-:W1:Y:S01]  /*49a0*/  LDS.64 R66, [R38+0x8] ;  /* 0x0000080026427984 */ /* 0x000e620000000a00 */
[----:B------:R-:W-:-:S02]  /*49b0*/  FFMA R60, R52, R49, R60 ;  /* 0x00000031343c7223 */ /* 0x000fc4000000003c */
[----:B------:R-:W-:Y:S02]  /*49c0*/  FFMA R62, R52, R51, R62 ;  /* 0x00000033343e7223 */ /* 0x000fe4000000003e */
[----:B------:R-:W-:Y:S02]  /*49d0*/  FFMA R74, R51, R53, R74 ;  /* 0x00000035334a7223 */ /* 0x000fe4000000004a */
[C---:B------:R-:W-:Y:S02]  /*49e0*/  FFMA R58, R63.reuse, R71, R58 ;  /* 0x000000473f3a7223 */ /* 0x040fe4000000003a */
[C---:B------:R-:W-:Y:S02]  /*49f0*/  FFMA R51, R54.reuse, R61, R73 ;  /* 0x0000003d36337223 */ /* 0x040fe40000000049 */
[C---:B------:R-:W-:Y:S02]  /*4a00*/  FFMA R79, R54.reuse, R71, R70 ;  /* 0x00000047364f7223 */ /* 0x040fe40000000046 */
[----:B------:R-:W-:Y:S01]  /*4a10*/  FFMA R81, R54, R59, R72 ;  /* 0x0000003b36517223 */ /* 0x000fe20000000048 */
[----:B------:R-:W2:Y:S01]  /*4a20*/  LDS.64 R70, [UR4+0x4a8] ;  /* 0x0004a804ff467984 */ /* 0x000ea20008000a00 */
[----:B------:R-:W-:-:S02]  /*4a30*/  FFMA R47, R63, R57, R62 ;  /* 0x000000393f2f7223 */ /* 0x000fc4000000003e */
[C---:B------:R-:W-:Y:S01]  /*4a40*/  FFMA R56, R63.reuse, R61, R56 ;  /* 0x0000003d3f387223 */ /* 0x040fe20000000038 */
[----:B------:R-:W3:Y:S01]  /*4a50*/  LDS.64 R72, [UR4+0x6e8] ;  /* 0x0006e804ff487984 */ /* 0x000ee20008000a00 */
[----:B------:R-:W-:Y:S02]  /*4a60*/  FFMA R45, R63, R59, R60 ;  /* 0x0000003b3f2d7223 */ /* 0x000fe4000000003c */
[----:B------:R-:W-:Y:S01]  /*4a70*/  FFMA R57, R54, R57, R74 ;  /* 0x0000003936397223 */ /* 0x000fe2000000004a */
[----:B------:R-:W4:Y:S04]  /*4a80*/  LDS.64 R62, [UR4+0x488] ;  /* 0x00048804ff3e7984 */ /* 0x000f280008000a00 */
[----:B------:R-:W5:Y:S04]  /*4a90*/  LDS.64 R74, [UR4+0x8] ;  /* 0x00000804ff4a7984 */ /* 0x000f680008000a00 */
[----:B------:R-:W5:Y:S01]  /*4aa0*/  LDS.64 R60, [UR4+0x6c8] ;  /* 0x0006c804ff3c7984 */ /* 0x000f620008000a00 */
[----:B0-----:R-:W-:-:S02]  /*4ab0*/  FFMA R49, R64, R53, R56 ;  /* 0x0000003540317223 */ /* 0x001fc40000000038 */
[-C--:B-1----:R-:W-:Y:S02]  /*4ac0*/  FFMA R64, R64, R66.reuse, R51 ;  /* 0x0000004240407223 */ /* 0x082fe40000000033 */
[C---:B------:R-:W-:Y:S02]  /*4ad0*/  FFMA R51, R68.reuse, R53, R58 ;  /* 0x0000003544337223 */ /* 0x040fe4000000003a */
[----:B------:R-:W0:Y:S01]  /*4ae0*/  LDS.64 R58, [R38+-0x708] ;  /* 0xfff8f800263a7984 */ /* 0x000e220000000a00 */
[----:B------:R-:W-:Y:S02]  /*4af0*/  FFMA R79, R68, R66, R79 ;  /* 0x00000042444f7223 */ /* 0x000fe4000000004f */
[----:B------:R-:W-:Y:S02]  /*4b00*/  FFMA R51, R54, R76, R51 ;  /* 0x0000004c36337223 */ /* 0x000fe40000000033 */
[----:B------:R-:W-:Y:S02]  /*4b10*/  FFMA R76, R76, R55, R79 ;  /* 0x000000374c4c7223 */ /* 0x000fe4000000004f */
[----:B------:R-:W-:-:S02]  /*4b20*/  FFMA R51, R66, R69, R51 ;  /* 0x0000004542337223 */ /* 0x000fc40000000033 */
[----:B------:R-:W-:Y:S02]  /*4b30*/  FFMA R76, R69, R67, R76 ;  /* 0x00000043454c7223 */ /* 0x000fe4000000004c */
[CC--:B--2---:R-:W-:Y:S01]  /*4b40*/  FFMA R45, R70.reuse, R53.reuse, R45 ;  /* 0x00000035462d7223 */ /* 0x0c4fe2000000002d */
[----:B------:R-:W-:Y:S01]  /*4b50*/  LDS.64 R68, [UR4+0x490] ;  /* 0x00049004ff447984 */ /* 0x000fe20008000a00 */
[-C--:B------:R-:W-:Y:S02]  /*4b60*/  FFMA R81, R70, R66.reuse, R81 ;  /* 0x0000004246517223 */ /* 0x080fe40000000051 */
[C---:B---3--:R-:W-:Y:S02]  /*4b70*/  FFMA R47, R72.reuse, R53, R47 ;  /* 0x00000035482f7223 */ /* 0x048fe4000000002f */
[----:B------:R-:W-:Y:S01]  /*4b80*/  FFMA R57, R72, R66, R57 ;  /* 0x0000004248397223 */ /* 0x000fe20000000039 */
[----:B------:R-:W-:Y:S01]  /*4b90*/  LDS.64 R52, [UR4+0x30] ;  /* 0x00003004ff347984 */ /* 0x000fe20008000a00 */
[----:B----4-:R-:W-:-:S02]  /*4ba0*/  FFMA R45, R54, R62, R45 ;  /* 0x0000003e362d7223 */ /* 0x010fc4000000002d */
[-C--:B------:R-:W-:Y:S02]  /*4bb0*/  FFMA R62, R62, R55.reuse, R81 ;  /* 0x000000373e3e7223 */ /* 0x080fe40000000051 */
[----:B-----5:R-:W-:Y:S02]  /*4bc0*/  FFMA R49, R54, R74, R49 ;  /* 0x0000004a36317223 */ /* 0x020fe40000000031 */
[-C--:B------:R-:W-:Y:S02]  /*4bd0*/  FFMA R64, R74, R55.reuse, R64 ;  /* 0x000000374a407223 */ /* 0x080fe40000000040 */
[----:B------:R-:W-:Y:S02]  /*4be0*/  FFMA R47, R54, R60, R47 ;  /* 0x0000003c362f7223 */ /* 0x000fe4000000002f */
[----:B------:R-:W-:Y:S02]  /*4bf0*/  FFMA R60, R60, R55, R57 ;  /* 0x000000373c3c7223 */ /* 0x000fe40000000039 */
[----:B------:R-:W-:Y:S01]  /*4c00*/  FFMA R49, R66, R65, R49 ;  /* 0x0000004142317223 */ /* 0x000fe20000000031 */
[----:B------:R-:W1:Y:S01]  /*4c10*/  LDS.64 R54, [R38+0x78] ;  /* 0x0000780026367984 */ /* 0x000e620000000a00 */
[----:B------:R-:W-:-:S02]  /*4c20*/  FFMA R64, R65, R67, R64 ;  /* 0x0000004341407223 */ /* 0x000fc40000000040 */
[C---:B------:R-:W-:Y:S01]  /*4c30*/  FFMA R45, R66.reuse, R71, R45 ;  /* 0x00000047422d7223 */ /* 0x040fe2000000002d */
[----:B------:R-:W2:Y:S01]  /*4c40*/  LDS.64 R56, [UR4+0x270] ;  /* 0x00027004ff387984 */ /* 0x000ea20008000a00 */
[----:B------:R-:W-:Y:S02]  /*4c50*/  FFMA R47, R66, R73, R47 ;  /* 0x00000049422f7223 */ /* 0x000fe4000000002f */
[----:B------:R-:W-:Y:S02]  /*4c60*/  FFMA R60, R73, R67, R60 ;  /* 0x00000043493c7223 */ /* 0x000fe4000000003c */
[C---:B0-----:R-:W-:Y:S01]  /*4c70*/  FFMA R49, R58.reuse, R75, R49 ;  /* 0x0000004b3a317223 */ /* 0x041fe20000000031 */
[----:B------:R-:W0:Y:S01]  /*4c80*/  LDS.64 R72, [UR4+0x10] ;  /* 0x00001004ff487984 */ /* 0x000e220008000a00 */
[C---:B------:R-:W-:Y:S02]  /*4c90*/  FFMA R51, R58.reuse, R77, R51 ;  /* 0x0000004d3a337223 */ /* 0x040fe40000000033 */
[----:B------:R-:W-:-:S02]  /*4ca0*/  FFMA R45, R58, R63, R45 ;  /* 0x0000003f3a2d7223 */ /* 0x000fc4000000002d */
[----:B------:R-:W-:Y:S02]  /*4cb0*/  FFMA R47, R58, R61, R47 ;  /* 0x0000003d3a2f7223 */ /* 0x000fe4000000002f */
[----:B------:R-:W-:Y:S02]  /*4cc0*/  FFMA R58, R75, R59, R64 ;  /* 0x0000003b4b3a7223 */ /* 0x000fe40000000040 */
[----:B------:R-:W3:Y:S01]  /*4cd0*/  LDS.64 R64, [UR4+0x4b0] ;  /* 0x0004b004ff407984 */ /* 0x000ee20008000a00 */
[----:B------:R-:W-:Y:S02]  /*4ce0*/  FFMA R62, R71, R67, R62 ;  /* 0x00000043473e7223 */ /* 0x000fe4000000003e */
[-C--:B------:R-:W-:Y:S01]  /*4cf0*/  FFMA R78, R61, R59.reuse, R60 ;  /* 0x0000003b3d4e7223 */ /* 0x080fe2000000003c */
[----:B------:R-:W4:Y:S01]  /*4d00*/  LDS.64 R66, [UR4+0x6f0] ;  /* 0x0006f004ff427984 */ /* 0x000f220008000a00 */
[-C--:B------:R-:W-:Y:S02]  /*4d10*/  FFMA R76, R77, R59.reuse, R76 ;  /* 0x0000003b4d4c7223 */ /* 0x080fe4000000004c */
[----:B------:R-:W-:Y:S01]  /*4d20*/  FFMA R77, R63, R59, R62 ;  /* 0x0000003b3f4d7223 */ /* 0x000fe2000000003e */
[----:B------:R-:W5:Y:S04]  /*4d30*/  LDS.64 R74, [UR4+0x250] ;  /* 0x00025004ff4a7984 */ /* 0x000f680008000a00 */
[----:B------:R-:W5:Y:S04]  /*4d40*/  LDS.64 R60, [R38+-0x700] ;  /* 0xfff90000263c7984 */ /* 0x000f680000000a00 */
[----:B------:R-:W5:Y:S04]  /*4d50*/  LDS.64 R70, [R38+0x80] ;  /* 0x0000800026467984 */ /* 0x000f680000000a00 */
[----:B------:R-:W5:Y:S01]  /*4d60*/  LDS.64 R62, [UR4+0x6d0] ;  /* 0x0006d004ff3e7984 */ /* 0x000f620008000a00 */
[----:B-1----:R-:W-:-:S02]  /*4d70*/  FFMA R49, R52, R54, R49 ;  /* 0x0000003634317223 */ /* 0x002fc40000000031 */
[-C--:B------:R-:W-:Y:S02]  /*4d80*/  FFMA R79, R52, R55.reuse, R58 ;  /* 0x00000037344f7223 */ /* 0x080fe4000000003a */
[----:B--2---:R-:W-:Y:S02]  /*4d90*/  FFMA R51, R54, R56, R51 ;  /* 0x0000003836337223 */ /* 0x004fe40000000033 */
[----:B------:R-:W-:Y:S02]  /*4da0*/  FFMA R81, R56, R55, R76 ;  /* 0x0000003738517223 */ /* 0x000fe4000000004c */
[----:B0-----:R-:W-:-:S04]  /*4db0*/  FFMA R52, R72, R59, R49 ;  /* 0x0000003b48347223 */ /* 0x001fc80000000031 */
[----:B------:R-:W-:Y:S02]  /*4dc0*/  FFMA R49, R55, R53, R52 ;  /* 0x0000003537317223 */ /* 0x000fe40000000034 */
[-C--:B---3--:R-:W-:Y:S02]  /*4dd0*/  FFMA R77, R64, R55.reuse, R77 ;  /* 0x00000037404d7223 */ /* 0x088fe4000000004d */
[C---:B------:R-:W-:Y:S02]  /*4de0*/  FFMA R45, R54.reuse, R64, R45 ;  /* 0x00000040362d7223 */ /* 0x040fe4000000002d */
[----:B----4-:R-:W-:Y:S02]  /*4df0*/  FFMA R47, R54, R66, R47 ;  /* 0x00000042362f7223 */ /* 0x010fe4000000002f */
[----:B------:R-:W-:Y:S02]  /*4e00*/  FFMA R117, R66, R55, R78 ;  /* 0x0000003742757223 */ /* 0x000fe4000000004e */
[----:B-----5:R-:W-:-:S02]  /*4e10*/  FFMA R54, R74, R59, R51 ;  /* 0x0000003b4a367223 */ /* 0x020fc40000000033 */
[----:B------:R-:W-:Y:S02]  /*4e20*/  FFMA R56, R68, R59, R45 ;  /* 0x0000003b44387223 */ /* 0x000fe4000000002d */
[-C--:B------:R-:W-:Y:S02]  /*4e30*/  FFMA R72, R72, R60.reuse, R79 ;  /* 0x0000003c48487223 */ /* 0x080fe4000000004f */
[----:B------:R-:W-:Y:S01]  /*4e40*/  FFMA R77, R68, R60, R77 ;  /* 0x0000003c444d7223 */ /* 0x000fe2000000004d */
[----:B------:R-:W0:Y:S01]  /*4e50*/  LDS.64 R78, [UR4+0x38] ;  /* 0x00003804ff4e7984 */ /* 0x000e220008000a00 */
[----:B------:R-:W-:Y:S02]  /*4e60*/  FFMA R45, R55, R57, R54 ;  /* 0x00000039372d7223 */ /* 0x000fe40000000036 */
[C---:B------:R-:W-:Y:S02]  /*4e70*/  FFMA R72, R70.reuse, R53, R72 ;  /* 0x0000003546487223 */ /* 0x040fe40000000048 */
[----:B------:R-:W-:-:S02]  /*4e80*/  FFMA R54, R70, R65, R77 ;  /* 0x0000004146367223 */ /* 0x000fc4000000004d */
[-C--:B------:R-:W-:Y:S01]  /*4e90*/  FFMA R81, R74, R60.reuse, R81 ;  /* 0x0000003c4a517223 */ /* 0x080fe20000000051 */
[----:B------:R-:W-:Y:S01]  /*4ea0*/  LDS.64 R76, [UR4+0x280] ;  /* 0x00028004ff4c7984 */ /* 0x000fe20008000a00 */
[C---:B------:R-:W-:Y:S02]  /*4eb0*/  FFMA R58, R62.reuse, R59, R47 ;  /* 0x0000003b3e3a7223 */ /* 0x040fe4000000002f */
[----:B------:R-:W-:Y:S02]  /*4ec0*/  FFMA R117, R62, R60, R117 ;  /* 0x0000003c3e757223 */ /* 0x000fe40000000075 */
[----:B------:R-:W-:Y:S02]  /*4ed0*/  FFMA R47, R55, R65, R56 ;  /* 0x00000041372f7223 */ /* 0x000fe40000000038 */
[----:B------:R-:W-:Y:S01]  /*4ee0*/  FFMA R49, R60, R73, R49 ;  /* 0x000000493c317223 */ /* 0x000fe20000000031 */
[----:B------:R-:W-:Y:S01]  /*4ef0*/  LDS.64 R64, [UR4+0x498] ;  /* 0x00049804ff407984 */ /* 0x000fe20008000a00 */
[----:B------:R-:W-:-:S02]  /*4f00*/  FFMA R72, R73, R61, R72 ;  /* 0x0000003d49487223 */ /* 0x000fc40000000048 */
[----:B------:R-:W-:Y:S02]  /*4f10*/  FFMA R51, R55, R67, R58 ;  /* 0x0000004337337223 */ /* 0x000fe4000000003a */
[C---:B------:R-:W-:Y:S01]  /*4f20*/  FFMA R52, R70.reuse, R57, R81 ;  /* 0x0000003946347223 */ /* 0x040fe20000000051 */
[----:B------:R-:W-:Y:S01]  /*4f30*/  LDS.64 R58, [UR4+0x18] ;  /* 0x00001804ff3a7984 */ /* 0x000fe20008000a00 */
[----:B------:R-:W-:Y:S02]  /*4f40*/  FFMA R56, R70, R67, R117 ;  /* 0x0000004346387223 */ /* 0x000fe40000000075 */
[----:B------:R-:W-:Y:S01]  /*4f50*/  FFMA R73, R69, R61, R54 ;  /* 0x0000003d45497223 */ /* 0x000fe20000000036 */
[----:B------:R-:W-:Y:S01]  /*4f60*/  LDS.64 R66, [UR4+0x6d8] ;  /* 0x0006d804ff427984 */ /* 0x000fe20008000a00 */
[C---:B------:R-:W-:Y:S02]  /*4f70*/  FFMA R45, R60.reuse, R75, R45 ;  /* 0x0000004b3c2d7223 */ /* 0x040fe4000000002d */
[C---:B------:R-:W-:Y:S01]  /*4f80*/  FFMA R47, R60.reuse, R69, R47 ;  /* 0x000000453c2f7223 */ /* 0x040fe2000000002f */
[----:B------:R-:W1:Y:S01]  /*4f90*/  LDS.64 R54, [UR4+0x4b8] ;  /* 0x0004b804ff367984 */ /* 0x000e620008000a00 */
[----:B------:R-:W-:-:S02]  /*4fa0*/  FFMA R51, R60, R63, R51 ;  /* 0x0000003f3c337223 */ /* 0x000fc40000000033 */
[-C--:B------:R-:W-:Y:S01]  /*4fb0*/  FFMA R75, R75, R61.reuse, R52 ;  /* 0x0000003d4b4b7223 */ /* 0x080fe20000000034 */
[----:B------:R-:W-:Y:S01]  /*4fc0*/  LDS.64 R68, [R38+0xf0] ;  /* 0x0000f00026447984 */ /* 0x000fe20000000a00 */
[----:B------:R-:W-:-:S03]  /*4fd0*/  FFMA R74, R63, R61, R56 ;  /* 0x0000003d3f4a7223 */ /* 0x000fc60000000038 */
[----:B------:R-:W2:Y:S01]  /*4fe0*/  LDS.64 R60, [R38+-0x690] ;  /* 0xfff97000263c7984 */ /* 0x000ea20000000a00 */
[----:B0-----:R-:W-:-:S03]  /*4ff0*/  FFMA R49, R70, R78, R49 ;  /* 0x0000004e46317223 */ /* 0x001fc60000000031 */
[----:B------:R-:W0:Y:S01]  /*5000*/  LDS.64 R52, [UR4+0x278] ;  /* 0x00027804ff347984 */ /* 0x000e220008000a00 */
[----:B------:R-:W-:-:S03]  /*5010*/  FFMA R72, R78, R71, R72 ;  /* 0x000000474e487223 */ /* 0x000fc60000000048 */
[----:B------:R-:W3:Y:S04]  /*5020*/  LDS.64 R56, [UR4+0x6f8] ;  /* 0x0006f804ff387984 */ /* 0x000ee80008000a00 */
[----:B------:R-:W4:Y:S04]  /*5030*/  LDS.64 R62, [UR4+0x258] ;  /* 0x00025804ff3e7984 */ /* 0x000f280008000a00 */
[----:B------:R-:W-:Y:S01]  /*5040*/  LDS.64 R80, [UR4+0x700] ;  /* 0x00070004ff507984 */ /* 0x000fe20008000a00 */
[----:B-1----:R-:W-:Y:S02]  /*5050*/  FFMA R47, R70, R54, R47 ;  /* 0x00000036462f7223 */ /* 0x002fe4000000002f */
[----:B------:R-:W-:-:S02]  /*5060*/  FFMA R73, R54, R71, R73 ;  /* 0x0000004736497223 */ /* 0x000fc40000000049 */
[----:B--2---:R-:W-:Y:S02]  /*5070*/  FFMA R49, R58, R60, R49 ;  /* 0x0000003c3a317223 */ /* 0x004fe40000000031 */
[----:B------:R-:W-:Y:S02]  /*5080*/  FFMA R47, R60, R64, R47 ;  /* 0x000000403c2f7223 */ /* 0x000fe4000000002f */
[-C--:B------:R-:W-:Y:S02]  /*5090*/  FFMA R58, R58, R61.reuse, R72 ;  /* 0x0000003d3a3a7223 */ /* 0x080fe40000000048 */
[----:B------:R-:W-:Y:S02]  /*50a0*/  FFMA R64, R64, R61, R73 ;  /* 0x0000003d40407223 */ /* 0x000fe40000000049 */
[----:B------:R-:W1:Y:S01]  /*50b0*/  LDS.64 R72, [UR4+0x40] ;  /* 0x00004004ff487984 */ /* 0x000e620008000a00 */
[----:B0-----:R-:W-:Y:S02]  /*50c0*/  FFMA R45, R70, R52, R45 ;  /* 0x00000034462d7223 */ /* 0x001fe4000000002d */
[----:B------:R-:W-:-:S02]  /*50d0*/  FFMA R75, R52, R71, R75 ;  /* 0x00000047344b7223 */ /* 0x000fc4000000004b */
[----:B---3--:R-:W-:Y:S02]  /*50e0*/  FFMA R51, R70, R56, R51 ;  /* 0x0000003846337223 */ /* 0x008fe40000000033 */
[----:B------:R-:W-:Y:S02]  /*50f0*/  FFMA R74, R56, R71, R74 ;  /* 0x00000047384a7223 */ /* 0x000fe4000000004a */
[----:B------:R-:W0:Y:S01]  /*5100*/  LDS.64 R70, [R38+-0x688] ;  /* 0xfff9780026467984 */ /* 0x000e220000000a00 */
[C---:B----4-:R-:W-:Y:S02]  /*5110*/  FFMA R45, R60.reuse, R62, R45 ;  /* 0x0000003e3c2d7223 */ /* 0x050fe4000000002d */
[----:B------:R-:W-:Y:S02]  /*5120*/  FFMA R51, R60, R66, R51 ;  /* 0x000000423c337223 */ /* 0x000fe40000000033 */
[-C--:B------:R-:W-:Y:S02]  /*5130*/  FFMA R62, R62, R61.reuse, R75 ;  /* 0x0000003d3e3e7223 */ /* 0x080fe4000000004b */
[----:B------:R-:W-:-:S02]  /*5140*/  FFMA R66, R66, R61, R74 ;  /* 0x0000003d42427223 */ /* 0x000fc4000000004a */
[----:B------:R2:W3:Y:S01]  /*5150*/  LDS.64 R74, [R38+0xf8] ;  /* 0x0000f800264a7984 */ /* 0x0004e20000000a00 */
[C---:B------:R-:W-:Y:S02]  /*5160*/  FFMA R52, R68.reuse, R79, R49 ;  /* 0x0000004f44347223 */ /* 0x040fe40000000031 */
[----:B------:R-:W-:Y:S02]  /*5170*/  FFMA R58, R79, R69, R58 ;  /* 0x000000454f3a7223 */ /* 0x000fe4000000003a */
[----:B------:R-:W4:Y:S01]  /*5180*/  LDS.64 R78, [UR4+0x4c0] ;  /* 0x0004c004ff4e7984 */ /* 0x000f220008000a00 */
[----:B------:R-:W-:Y:S01]  /*5190*/  FFMA R52, R61, R59, R52 ;  /* 0x0000003b3d347223 */ /* 0x000fe20000000034 */
[----:B------:R-:W-:Y:S01]  /*51a0*/  UIADD3 UR4, UR4, 0x48, URZ ;  /* 0x0000004804047890 */ /* 0x000fe2000fffe03f */
[----:B------:R-:W-:Y:S01]  /*51b0*/  FFMA R54, R68, R53, R45 ;  /* 0x0000003544367223 */ /* 0x000fe2000000002d */
[----:B--2---:R-:W-:Y:S01]  /*51c0*/  IADD3 R38, R38, 0xf00, RZ ;  /* 0x00000f0026267810 */ /* 0x004fe20007ffe0ff */
[----:B------:R-:W-:-:S02]  /*51d0*/  FFMA R56, R68, R55, R47 ;  /* 0x0000003744387223 */ /* 0x000fc4000000002f */
[----:B------:R-:W-:Y:S02]  /*51e0*/  FFMA R68, R68, R57, R51 ;  /* 0x0000003944447223 */ /* 0x000fe40000000033 */
[-C--:B------:R-:W-:Y:S02]  /*51f0*/  FFMA R62, R53, R69.reuse, R62 ;  /* 0x00000045353e7223 */ /* 0x080fe4000000003e */
[-C--:B------:R-:W-:Y:S02]  /*5200*/  FFMA R64, R55, R69.reuse, R64 ;  /* 0x0000004537407223 */ /* 0x080fe40000000040 */
[----:B------:R-:W-:Y:S02]  /*5210*/  FFMA R66, R57, R69, R66 ;  /* 0x0000004539427223 */ /* 0x000fe40000000042 */
[----:B------:R-:W-:Y:S02]  /*5220*/  FFMA R54, R61, R63, R54 ;  /* 0x0000003f3d367223 */ /* 0x000fe40000000036 */
[----:B-1----:R-:W-:-:S02]  /*5230*/  FFMA R45, R72, R69, R52 ;  /* 0x00000045482d7223 */ /* 0x002fc40000000034 */
[C---:B------:R-:W-:Y:S02]  /*5240*/  FFMA R56, R61.reuse, R65, R56 ;  /* 0x000000413d387223 */ /* 0x040fe40000000038 */
[----:B------:R-:W-:Y:S02]  /*5250*/  FFMA R68, R61, R67, R68 ;  /* 0x000000433d447223 */ /* 0x000fe40000000044 */
[----:B------:R-:W-:Y:S02]  /*5260*/  FFMA R47, R76, R69, R54 ;  /* 0x000000454c2f7223 */ /* 0x000fe40000000036 */
[C---:B0-----:R-:W-:Y:S02]  /*5270*/  FFMA R45, R70.reuse, R44, R45 ;  /* 0x0000002c462d7223 */ /* 0x041fe4000000002d */
[C---:B------:R-:W-:Y:S02]  /*5280*/  FFMA R59, R70.reuse, R59, R58 ;  /* 0x0000003b463b7223 */ /* 0x040fe4000000003a */
[----:B------:R-:W-:-:S02]  /*5290*/  FFMA R63, R70, R63, R62 ;  /* 0x0000003f463f7223 */ /* 0x000fc4000000003e */
[C---:B------:R-:W-:Y:S02]  /*52a0*/  FFMA R49, R70.reuse, R65, R64 ;  /* 0x0000004146317223 */ /* 0x040fe40000000040 */
[----:B------:R-:W-:Y:S02]  /*52b0*/  FFMA R51, R70, R67, R66 ;  /* 0x0000004346337223 */ /* 0x000fe40000000042 */
[----:B---3--:R-:W-:Y:S02]  /*52c0*/  FFMA R65, R74, R73, R45 ;  /* 0x000000494a417223 */ /* 0x008fe4000000002d */
[-C--:B------:R-:W-:Y:S02]  /*52d0*/  FFMA R59, R72, R74.reuse, R59 ;  /* 0x0000004a483b7223 */ /* 0x080fe4000000003b */
[----:B----4-:R-:W-:Y:S02]  /*52e0*/  FFMA R45, R78, R69, R56 ;  /* 0x000000454e2d7223 */ /* 0x010fe40000000038 */
[----:B------:R-:W-:-:S02]  /*52f0*/  FFMA R63, R76, R74, R63 ;  /* 0x0000004a4c3f7223 */ /* 0x000fc4000000003f */
[-C--:B------:R-:W-:Y:S02]  /*5300*/  FFMA R49, R78, R74.reuse, R49 ;  /* 0x0000004a4e317223 */ /* 0x080fe40000000031 */
[C---:B------:R-:W-:Y:S02]  /*5310*/  FFMA R69, R80.reuse, R69, R68 ;  /* 0x0000004550457223 */ /* 0x040fe40000000044 */
[----:B------:R-:W-:Y:S02]  /*5320*/  FFMA R51, R80, R74, R51 ;  /* 0x0000004a50337223 */ /* 0x000fe40000000033 */
[C---:B------:R-:W-:Y:S02]  /*5330*/  FFMA R47, R70.reuse, R46, R47 ;  /* 0x0000002e462f7223 */ /* 0x040fe4000000002f */
[----:B------:R-:W-:Y:S02]  /*5340*/  FFMA R45, R70, R48, R45 ;  /* 0x00000030462d7223 */ /* 0x000fe4000000002d */
[----:B------:R-:W-:-:S02]  /*5350*/  FFMA R44, R44, R71, R59 ;  /* 0x000000472c2c7223 */ /* 0x000fc4000000003b */
[-C--:B------:R-:W-:Y:S02]  /*5360*/  FFMA R46, R46, R71.reuse, R63 ;  /* 0x000000472e2e7223 */ /* 0x080fe4000000003f */
[-C--:B------:R-:W-:Y:S02]  /*5370*/  FFMA R48, R48, R71.reuse, R49 ;  /* 0x0000004730307223 */ /* 0x080fe40000000031 */
[----:B------:R-:W-:Y:S02]  /*5380*/  FFMA R70, R70, R50, R69 ;  /* 0x0000003246467223 */ /* 0x000fe40000000045 */
[----:B------:R-:W-:Y:S02]  /*5390*/  FFMA R50, R50, R71, R51 ;  /* 0x0000004732327223 */ /* 0x000fe40000000033 */
[C---:B------:R-:W-:Y:S02]  /*53a0*/  FFMA R67, R74.reuse, R77, R47 ;  /* 0x0000004d4a437223 */ /* 0x040fe4000000002f */
[----:B------:R-:W-:-:S02]  /*53b0*/  FFMA R69, R74, R79, R45 ;  /* 0x0000004f4a457223 */ /* 0x000fc4000000002d */
[-C--:B------:R-:W-:Y:S02]  /*53c0*/  FFMA R73, R73, R75.reuse, R44 ;  /* 0x0000004b49497223 */ /* 0x080fe4000000002c */
[-C--:B------:R-:W-:Y:S02]  /*53d0*/  FFMA R77, R77, R75.reuse, R46 ;  /* 0x0000004b4d4d7223 */ /* 0x080fe4000000002e */
[----:B------:R-:W-:Y:S02]  /*53e0*/  FFMA R79, R79, R75, R48 ;  /* 0x0000004b4f4f7223 */ /* 0x000fe40000000030 */
[----:B------:R-:W-:Y:S02]  /*53f0*/  FFMA R117, R74, R81, R70 ;  /* 0x000000514a757223 */ /* 0x000fe40000000046 */
[----:B------:R-:W-:Y:S01]  /*5400*/  FFMA R75, R81, R75, R50 ;  /* 0x0000004b514b7223 */ /* 0x000fe20000000032 */
[----:B------:R-:W-:Y:S05]  /*5410*/  @P4 BRA `(.L_x_4) ;  /* 0xfffff3b000004947 */ /* 0x000fea000383ffff */
[----:B------:R-:W-:-:S04]  /*5420*/  IADD3 R39, R39, 0x1, RZ ;  /* 0x0000000127277810 */ /* 0x000fc80007ffe0ff */
[----:B------:R-:W-:-:S13]  /*5430*/  ISETP.GE.U32.AND P4, PT, R39, 0x8, PT ;  /* 0x000000082700780c */ /* 0x000fda0003f86070 */
[----:B------:R-:W-:Y:S01]  /*5440*/  @P4 CALL.REL.NOINC `(.L_x_5) ;  /* 0x0000001000004944 */ /* 0x000fe20003c00000 */
[----:B------:R-:W-:Y:S05]  /*5450*/  BRA `(.L_x_6) ;  /* 0xffffe10000007947 */ /* 0x000fea000383ffff */
.L_x_5:
[----:B------:R-:W0:Y:S02]  /*5460*/  S2R R0, SR_CTAID.X ;  /* 0x0000000000007919 */ /* 0x000e240000002500 */
[----:B0-----:R-:W-:Y:S02]  /*5470*/  SHF.R.S32.HI R4, RZ, 0x1, R0 ;  /* 0x00000001ff047819 */ /* 0x001fe40000011400 */
[----:B------:R-:W-:-:S03]  /*5480*/  LOP3.LUT R2, R0, 0x1, RZ, 0xc0, !PT ;  /* 0x0000000100027812 */ /* 0x000fc600078ec0ff */
[----:B------:R-:W-:-:S04]  /*5490*/  IMAD R3, R4, 0x620, R3 ;  /* 0x0000062004037824 */ /* 0x000fc800078e0203 */
[----:B------:R-:W-:-:S05]  /*54a0*/  IMAD R2, R2, 0xc4, R3 ;  /* 0x000000c402027824 */ /* 0x000fca00078e0203 */
[----:B------:R-:W-:-:S05]  /*54b0*/  SHF.L.U32 R2, R2, 0x1, RZ ;  /* 0x0000000102027819 */ /* 0x000fca00000006ff */
[----:B------:R-:W-:-:S05]  /*54c0*/  IMAD.WIDE R2, R2, R83, c[0x0][0x170] ;  /* 0x00005c0002027625 */ /* 0x000fca00078e0253 */
[----:B------:R-:W-:Y:S04]  /*54d0*/  STG.E [R2.64], R65 ;  /* 0x0000004102007986 */ /* 0x000fe8000c101906 */
[----:B------:R-:W-:Y:S04]  /*54e0*/  STG.E [R2.64+0x4], R73 ;  /* 0x0000044902007986 */ /* 0x000fe8000c101906 */
[----:B------:R-:W-:Y:S04]  /*54f0*/  STG.E [R2.64+0xc40], R67 ;  /* 0x000c404302007986 */ /* 0x000fe8000c101906 */
[----:B------:R-:W-:Y:S04]  /*5500*/  STG.E [R2.64+0xc44], R77 ;  /* 0x000c444d02007986 */ /* 0x000fe8000c101906 */
[----:B------:R-:W-:Y:S04]  /*5510*/  STG.E [R2.64+0x1880], R69 ;  /* 0x0018804502007986 */ /* 0x000fe8000c101906 */
[----:B------:R-:W-:Y:S04]  /*5520*/  STG.E [R2.64+0x1884], R79 ;  /* 0x0018844f02007986 */ /* 0x000fe8000c101906 */
[----:B------:R-:W-:Y:S04]  /*5530*/  STG.E [R2.64+0x24c0], R117 ;  /* 0x0024c07502007986 */ /* 0x000fe8000c101906 */
[----:B------:R-:W-:Y:S01]  /*5540*/  STG.E [R2.64+0x24c4], R75 ;  /* 0x0024c44b02007986 */ /* 0x000fe2000c101906 */
[----:B------:R-:W-:Y:S05]  /*5550*/  EXIT ;  /* 0x000000000000794d */ /* 0x000fea0003800000 */
.L_x_7:
[----:B------:R-:W-:-:S00]  /*5560*/  BRA `(.L_x_7) ;  /* 0xfffffff000007947 */ /* 0x000fc0000383ffff */
[----:B------:R-:W-:-:S00]  /*5570*/  NOP ;  /* 0x0000000000007918 */ /* 0x000fc00000000000 */
        /* <DEDUP_REMOVED lines=8> */
.L_x_8:


//--------------------- .nv.shared.candidate6     --------------------------
	.section	.nv.shared.candidate6,"aw",@nobits
	.align	4
.nv.shared.candidate6:
	.zero		33024
